// auto-generated by cutlass_sweep.gemm — config: {"arch": "sm_100", "cluster_m": 2, "cluster_n": 2, "dtype": "e5m2", "stages": 3, "tile_k": 64, "tile_m": 64, "tile_n": 256}
#include "cutlass/cutlass.h"
#include "cutlass/gemm/collective/collective_builder.hpp"
#include "cutlass/gemm/device/gemm_universal_adapter.h"
#include "cutlass/gemm/kernel/gemm_universal.hpp"
#include "cutlass/epilogue/collective/collective_builder.hpp"

using ElemA = cutlass::float_e5m2_t;
using ElemB = cutlass::float_e5m2_t;
using ElemCD = cutlass::float_e5m2_t;
using Acc  = float;
using TileShape    = cute::Shape<cute::_64, cute::_256, cute::_64>;
using ClusterShape = cute::Shape<cute::_2, cute::_2, cute::_1>;

using CollectiveEpilogue = typename cutlass::epilogue::collective::CollectiveBuilder<
    cutlass::arch::Sm100, cutlass::arch::OpClassTensorOp,
    TileShape, ClusterShape,
    cutlass::epilogue::collective::EpilogueTileAuto,
    Acc, Acc,
    ElemCD, cutlass::layout::RowMajor, 128 / cutlass::sizeof_bits<ElemCD>::value,
    ElemCD, cutlass::layout::RowMajor, 128 / cutlass::sizeof_bits<ElemCD>::value,
    cutlass::epilogue::collective::EpilogueScheduleAuto
  >::CollectiveOp;

using CollectiveMainloop = typename cutlass::gemm::collective::CollectiveBuilder<
    cutlass::arch::Sm100, cutlass::arch::OpClassTensorOp,
    ElemA, cutlass::layout::RowMajor, 128 / cutlass::sizeof_bits<ElemA>::value,
    ElemB, cutlass::layout::ColumnMajor, 128 / cutlass::sizeof_bits<ElemB>::value,
    Acc,
    TileShape, ClusterShape,
    cutlass::gemm::collective::StageCount<3>,
    cutlass::gemm::collective::KernelScheduleAuto
  >::CollectiveOp;

using GemmKernel = cutlass::gemm::kernel::GemmUniversal<
    cute::Shape<int,int,int,int>,
    CollectiveMainloop,
    CollectiveEpilogue
>;
using Gemm = cutlass::gemm::device::GemmUniversalAdapter<GemmKernel>;

// Force the device kernel symbol into the cubin without needing a host main.
auto* _anchor = &cutlass::device_kernel<GemmKernel>;


// ===== COMPILED SASS (sm_100a) =====

	.target	sm_100a

	.elftype	@"ET_EXEC"


//--------------------- .note.nv.tkinfo           --------------------------
	.section	.note.nv.tkinfo,"",@"SHT_NOTE"
	.sectionflags	@"SHF_NOTE_NV_TKINFO"
	.tkinfo
        /*0018*/ 	.word	0x00000002
        /*0030*/ 	.string	""
        /*0030*/ 	.string	"ptxas"
        /*0030*/ 	.string	"Cuda compilation tools, release 13.0, V13.0.88"
        /*0030*/ 	.string	"Build cuda_13.0.r13.0/compiler.36424714_0"
        /*0030*/ 	.string	"-arch sm_100a -m 64 "



//--------------------- .note.nv.cuinfo           --------------------------
	.section	.note.nv.cuinfo,"",@"SHT_NOTE"
	.sectionflags	@"SHF_NOTE_NV_CUINFO"
        /*0018*/ 	.short	0x0002
        /*001a*/ 	.short	0x0064
        /*001c*/ 	.short	0x0082
	.zero		2


//--------------------- .nv.info                  --------------------------
	.section	.nv.info,"",@"SHT_CUDA_INFO"
	.align	4


	//----- nvinfo : EIATTR_REGCOUNT
	.align		4
        /*0000*/ 	.byte	0x04, 0x2f
        /*0002*/ 	.short	(.L_20 - .L_19)
	.align		4
.L_19:
        /*0004*/ 	.word	index@(_ZN7cutlass13device_kernelINS_4gemm6kernel13GemmUniversalIN4cute5tupleIJiiiiEEENS1_10collective13CollectiveMmaINS1_35MainloopSm100TmaUmmaWarpSpecializedILi3ELi2ELi4ENS5_IJNS4_1CILi2EEESB_NSA_ILi1EEEEEEEENS5_IJNSA_ILi64EEENSA_ILi256EEESF_EEENS_12float_e5m2_tENS5_IJlSC_lEEESI_SJ_NS4_8TiledMMAINS4_8MMA_AtomIJNS4_10MMA_TraitsINS4_19SM100_MMA_F8F6F4_SSEJSI_SI_fSF_SG_NS4_17integral_constantINS4_4UMMA5MajorELSQ_0EEESR_NSO_INSP_7ScaleInELSS_0EEEST_EEEEEENS4_6LayoutINS5_IJSC_SC_SC_EEENS5_IJNSA_ILi0EEESY_SY_EEEEENS5_IJNS4_10UnderscoreES11_S11_EEEEENS4_23SM90_TMA_LOAD_MULTICASTENS4_14ComposedLayoutINS4_7SwizzleILi2ELi4ELi3EEENS4_18smem_ptr_flag_bitsILi8EEENSW_INS5_IJNSA_ILi8EEESF_EEENS5_IJSF_SC_EEEEEEEvNS4_8identityES14_S1E_vS1F_EENS_8epilogue10collective18CollectiveEpilogueINS1H_23Sm100TmaWarpSpecializedILi4ELi2ELi32ELb0ELb0EEEJSH_NS5_IJNSW_ISF_SC_EES1M_EEESI_SJ_SI_SJ_NS1H_6fusion15FusionCallbacksIS1L_NS1O_17LinearCombinationISI_fSI_fLNS_15FloatRoundStyleE2EEESH_S1N_JEEENS4_5SM1004TMEM4LOAD26SM100_TMEM_LOAD_16dp32b32xENS4_13SM90_TMA_LOADES1E_NS4_39AutoVectorizingCopyWithAssumedAlignmentILi128EEENS4_14SM90_TMA_STOREES1E_S20_S20_EEEvvEEEEvNT_6ParamsE)
        /*0008*/ 	.word	0x00000075


	//----- nvinfo : EIATTR_FRAME_SIZE
	.align		4
.L_20:
        /*000c*/ 	.byte	0x04, 0x11
        /*000e*/ 	.short	(.L_22 - .L_21)
	.align		4
.L_21:
        /*0010*/ 	.word	index@($__internal_2_$__cuda_sm10x_tcgen05_guardrail_trap_unallocated_columns_being_dealloced)
        /*0014*/ 	.word	0x00000000


	//----- nvinfo : EIATTR_FRAME_SIZE
	.align		4
.L_22:
        /*0018*/ 	.byte	0x04, 0x11
        /*001a*/ 	.short	(.L_24 - .L_23)
	.align		4
.L_23:
        /*001c*/ 	.word	index@($__internal_1_$__cuda_sm10x_tcgen05_guardrail_trap_phase_invalid_during_alloc)
        /*0020*/ 	.word	0x00000000


	//----- nvinfo : EIATTR_FRAME_SIZE
	.align		4
.L_24:
        /*0024*/ 	.byte	0x04, 0x11
        /*0026*/ 	.short	(.L_26 - .L_25)
	.align		4
.L_25:
        /*0028*/ 	.word	index@($__internal_0_$__cuda_sm10x_tcgen05_guardrail_trap_col_being_dealloced_not_returned_by_alloc)
        /*002c*/ 	.word	0x00000000


	//----- nvinfo : EIATTR_FRAME_SIZE
	.align		4
.L_26:
        /*0030*/ 	.byte	0x04, 0x11
        /*0032*/ 	.short	(.L_28 - .L_27)
	.align		4
.L_27:
        /*0034*/ 	.word	index@(_ZN7cutlass13device_kernelINS_4gemm6kernel13GemmUniversalIN4cute5tupleIJiiiiEEENS1_10collective13CollectiveMmaINS1_35MainloopSm100TmaUmmaWarpSpecializedILi3ELi2ELi4ENS5_IJNS4_1CILi2EEESB_NSA_ILi1EEEEEEEENS5_IJNSA_ILi64EEENSA_ILi256EEESF_EEENS_12float_e5m2_tENS5_IJlSC_lEEESI_SJ_NS4_8TiledMMAINS4_8MMA_AtomIJNS4_10MMA_TraitsINS4_19SM100_MMA_F8F6F4_SSEJSI_SI_fSF_SG_NS4_17integral_constantINS4_4UMMA5MajorELSQ_0EEESR_NSO_INSP_7ScaleInELSS_0EEEST_EEEEEENS4_6LayoutINS5_IJSC_SC_SC_EEENS5_IJNSA_ILi0EEESY_SY_EEEEENS5_IJNS4_10UnderscoreES11_S11_EEEEENS4_23SM90_TMA_LOAD_MULTICASTENS4_14ComposedLayoutINS4_7SwizzleILi2ELi4ELi3EEENS4_18smem_ptr_flag_bitsILi8EEENSW_INS5_IJNSA_ILi8EEESF_EEENS5_IJSF_SC_EEEEEEEvNS4_8identityES14_S1E_vS1F_EENS_8epilogue10collective18CollectiveEpilogueINS1H_23Sm100TmaWarpSpecializedILi4ELi2ELi32ELb0ELb0EEEJSH_NS5_IJNSW_ISF_SC_EES1M_EEESI_SJ_SI_SJ_NS1H_6fusion15FusionCallbacksIS1L_NS1O_17LinearCombinationISI_fSI_fLNS_15FloatRoundStyleE2EEESH_S1N_JEEENS4_5SM1004TMEM4LOAD26SM100_TMEM_LOAD_16dp32b32xENS4_13SM90_TMA_LOADES1E_NS4_39AutoVectorizingCopyWithAssumedAlignmentILi128EEENS4_14SM90_TMA_STOREES1E_S20_S20_EEEvvEEEEvNT_6ParamsE)
        /*0038*/ 	.word	0x00000000


	//----- nvinfo : EIATTR_MIN_STACK_SIZE
	.align		4
.L_28:
        /*003c*/ 	.byte	0x04, 0x12
        /*003e*/ 	.short	(.L_30 - .L_29)
	.align		4
.L_29:
        /*0040*/ 	.word	index@(_ZN7cutlass13device_kernelINS_4gemm6kernel13GemmUniversalIN4cute5tupleIJiiiiEEENS1_10collective13CollectiveMmaINS1_35MainloopSm100TmaUmmaWarpSpecializedILi3ELi2ELi4ENS5_IJNS4_1CILi2EEESB_NSA_ILi1EEEEEEEENS5_IJNSA_ILi64EEENSA_ILi256EEESF_EEENS_12float_e5m2_tENS5_IJlSC_lEEESI_SJ_NS4_8TiledMMAINS4_8MMA_AtomIJNS4_10MMA_TraitsINS4_19SM100_MMA_F8F6F4_SSEJSI_SI_fSF_SG_NS4_17integral_constantINS4_4UMMA5MajorELSQ_0EEESR_NSO_INSP_7ScaleInELSS_0EEEST_EEEEEENS4_6LayoutINS5_IJSC_SC_SC_EEENS5_IJNSA_ILi0EEESY_SY_EEEEENS5_IJNS4_10UnderscoreES11_S11_EEEEENS4_23SM90_TMA_LOAD_MULTICASTENS4_14ComposedLayoutINS4_7SwizzleILi2ELi4ELi3EEENS4_18smem_ptr_flag_bitsILi8EEENSW_INS5_IJNSA_ILi8EEESF_EEENS5_IJSF_SC_EEEEEEEvNS4_8identityES14_S1E_vS1F_EENS_8epilogue10collective18CollectiveEpilogueINS1H_23Sm100TmaWarpSpecializedILi4ELi2ELi32ELb0ELb0EEEJSH_NS5_IJNSW_ISF_SC_EES1M_EEESI_SJ_SI_SJ_NS1H_6fusion15FusionCallbacksIS1L_NS1O_17LinearCombinationISI_fSI_fLNS_15FloatRoundStyleE2EEESH_S1N_JEEENS4_5SM1004TMEM4LOAD26SM100_TMEM_LOAD_16dp32b32xENS4_13SM90_TMA_LOADES1E_NS4_39AutoVectorizingCopyWithAssumedAlignmentILi128EEENS4_14SM90_TMA_STOREES1E_S20_S20_EEEvvEEEEvNT_6ParamsE)
        /*0044*/ 	.word	0x00000000
.L_30:


//--------------------- .nv.compat                --------------------------
	.section	.nv.compat,"",@"SHT_CUDA_COMPAT_INFO"
	.align	4
        /*0000*/ 	.byte	0x02, 0x09, 0x01, 0x00, 0x02, 0x02, 0x02, 0x00, 0x02, 0x05, 0x05, 0x00, 0x03, 0x07, 0x01, 0x01
        /*0010*/ 	.byte	0x02, 0x03, 0x01, 0x00, 0x02, 0x06, 0x01, 0x00, 0x04, 0x0b, 0x08, 0x00, 0x09, 0x00, 0x00, 0x00
        /*0020*/ 	.byte	0x00, 0x00, 0x00, 0x00


//--------------------- .nv.info._ZN7cutlass13device_kernelINS_4gemm6kernel13GemmUniversalIN4cute5tupleIJiiiiEEENS1_10collective13CollectiveMmaINS1_35MainloopSm100TmaUmmaWarpSpecializedILi3ELi2ELi4ENS5_IJNS4_1CILi2EEESB_NSA_ILi1EEEEEEEENS5_IJNSA_ILi64EEENSA_ILi256EEESF_EEENS_12float_e5m2_tENS5_IJlSC_lEEESI_SJ_NS4_8TiledMMAINS4_8MMA_AtomIJNS4_10MMA_TraitsINS4_19SM100_MMA_F8F6F4_SSEJSI_SI_fSF_SG_NS4_17integral_constantINS4_4UMMA5MajorELSQ_0EEESR_NSO_INSP_7ScaleInELSS_0EEEST_EEEEEENS4_6LayoutINS5_IJSC_SC_SC_EEENS5_IJNSA_ILi0EEESY_SY_EEEEENS5_IJNS4_10UnderscoreES11_S11_EEEEENS4_23SM90_TMA_LOAD_MULTICASTENS4_14ComposedLayoutINS4_7SwizzleILi2ELi4ELi3EEENS4_18smem_ptr_flag_bitsILi8EEENSW_INS5_IJNSA_ILi8EEESF_EEENS5_IJSF_SC_EEEEEEEvNS4_8identityES14_S1E_vS1F_EENS_8epilogue10collective18CollectiveEpilogueINS1H_23Sm100TmaWarpSpecializedILi4ELi2ELi32ELb0ELb0EEEJSH_NS5_IJNSW_ISF_SC_EES1M_EEESI_SJ_SI_SJ_NS1H_6fusion15FusionCallbacksIS1L_NS1O_17LinearCombinationISI_fSI_fLNS_15FloatRoundStyleE2EEESH_S1N_JEEENS4_5SM1004TMEM4LOAD26SM100_TMEM_LOAD_16dp32b32xENS4_13SM90_TMA_LOADES1E_NS4_39AutoVectorizingCopyWithAssumedAlignmentILi128EEENS4_14SM90_TMA_STOREES1E_S20_S20_EEEvvEEEEvNT_6ParamsE --------------------------
	.section	.nv.info._ZN7cutlass13device_kernelINS_4gemm6kernel13GemmUniversalIN4cute5tupleIJiiiiEEENS1_10collective13CollectiveMmaINS1_35MainloopSm100TmaUmmaWarpSpecializedILi3ELi2ELi4ENS5_IJNS4_1CILi2EEESB_NSA_ILi1EEEEEEEENS5_IJNSA_ILi64EEENSA_ILi256EEESF_EEENS_12float_e5m2_tENS5_IJlSC_lEEESI_SJ_NS4_8TiledMMAINS4_8MMA_AtomIJNS4_10MMA_TraitsINS4_19SM100_MMA_F8F6F4_SSEJSI_SI_fSF_SG_NS4_17integral_constantINS4_4UMMA5MajorELSQ_0EEESR_NSO_INSP_7ScaleInELSS_0EEEST_EEEEEENS4_6LayoutINS5_IJSC_SC_SC_EEENS5_IJNSA_ILi0EEESY_SY_EEEEENS5_IJNS4_10UnderscoreES11_S11_EEEEENS4_23SM90_TMA_LOAD_MULTICASTENS4_14ComposedLayoutINS4_7SwizzleILi2ELi4ELi3EEENS4_18smem_ptr_flag_bitsILi8EEENSW_INS5_IJNSA_ILi8EEESF_EEENS5_IJSF_SC_EEEEEEEvNS4_8identityES14_S1E_vS1F_EENS_8epilogue10collective18CollectiveEpilogueINS1H_23Sm100TmaWarpSpecializedILi4ELi2ELi32ELb0ELb0EEEJSH_NS5_IJNSW_ISF_SC_EES1M_EEESI_SJ_SI_SJ_NS1H_6fusion15FusionCallbacksIS1L_NS1O_17LinearCombinationISI_fSI_fLNS_15FloatRoundStyleE2EEESH_S1N_JEEENS4_5SM1004TMEM4LOAD26SM100_TMEM_LOAD_16dp32b32xENS4_13SM90_TMA_LOADES1E_NS4_39AutoVectorizingCopyWithAssumedAlignmentILi128EEENS4_14SM90_TMA_STOREES1E_S20_S20_EEEvvEEEEvNT_6ParamsE,"",@"SHT_CUDA_INFO"
	.sectionflags	@""
	.align	4


	//----- nvinfo : EIATTR_CUDA_API_VERSION
	.align		4
        /*0000*/ 	.byte	0x04, 0x37
        /*0002*/ 	.short	(.L_32 - .L_31)
.L_31:
        /*0004*/ 	.word	0x00000082


	//----- nvinfo : EIATTR_KPARAM_INFO
	.align		4
.L_32:
        /*0008*/ 	.byte	0x04, 0x17
        /*000a*/ 	.short	(.L_34 - .L_33)
.L_33:
        /*000c*/ 	.word	0x00000000
        /*0010*/ 	.short	0x0000
        /*0012*/ 	.short	0x0000
        /*0014*/ 	.byte	0x00, 0xf0, 0x01, 0x20


	//----- nvinfo : EIATTR_AT_ENTRY_FRAGMENTS
	.align		4
.L_34:
        /*0018*/ 	.byte	0x04, 0x4f
        /*001a*/ 	.short	(.L_36 - .L_35)


	//   ....[0]....
.L_35:
        /*001c*/ 	.word	0x00000006


	//----- nvinfo : EIATTR_RESERVED_SMEM_USED
	.align		4
.L_36:
        /*0020*/ 	.byte	0x01, 0x41
	.zero		2


	//----- nvinfo : EIATTR_SPARSE_MMA_MASK
	.align		4
        /*0024*/ 	.byte	0x03, 0x50
        /*0026*/ 	.short	0x0000


	//----- nvinfo : EIATTR_TCGEN05_1CTA_USED
	.align		4
        /*0028*/ 	.byte	0x01, 0x51
	.zero		2


	//----- nvinfo : EIATTR_MAXREG_COUNT
	.align		4
        /*002c*/ 	.byte	0x03, 0x1b
        /*002e*/ 	.short	0x00ff


	//----- nvinfo : EIATTR_NUM_BARRIERS
	.align		4
        /*0030*/ 	.byte	0x02, 0x4c
        /*0032*/ 	.byte	0x07
	.zero		1


	//----- nvinfo : EIATTR_EXTERNS
	.align		4
        /*0034*/ 	.byte	0x04, 0x0f
        /*0036*/ 	.short	(.L_38 - .L_37)


	//   ....[0]....
	.align		4
.L_37:
        /*0038*/ 	.word	index@(__assertfail)


	//----- nvinfo : EIATTR_MERCURY_ISA_VERSION
	.align		4
.L_38:
        /*003c*/ 	.byte	0x03, 0x5f
        /*003e*/ 	.short	0x0101


	//----- nvinfo : EIATTR_INT_WARP_WIDE_INSTR_OFFSETS
	.align		4
        /*0040*/ 	.byte	0x04, 0x31
        /*0042*/ 	.short	(.L_40 - .L_39)


	//   ....[0]....
.L_39:
        /*0044*/ 	.word	0x00003cd0


	//   ....[1]....
        /*0048*/ 	.word	0x00003cf0


	//   ....[2]....
        /*004c*/ 	.word	0x00003d20


	//   ....[3]....
        /*0050*/ 	.word	0x000048a0


	//   ....[4]....
        /*0054*/ 	.word	0x00004910


	//   ....[5]....
        /*0058*/ 	.word	0x000049e0


	//   ....[6]....
        /*005c*/ 	.word	0x00004a60


	//   ....[7]....
        /*0060*/ 	.word	0x00004b50


	//   ....[8]....
        /*0064*/ 	.word	0x00004bd0


	//   ....[9]....
        /*0068*/ 	.word	0x00004cb0


	//   ....[10]....
        /*006c*/ 	.word	0x00004d60


	//----- nvinfo : EIATTR_COOP_GROUP_MASK_REGIDS
	.align		4
.L_40:
        /*0070*/ 	.byte	0x04, 0x29
        /*0072*/ 	.short	(.L_42 - .L_41)


	//   ....[0]....
.L_41:
        /*0074*/ 	.word	0xffffffff


	//   ....[1]....
        /*0078*/ 	.word	0xffffffff


	//   ....[2]....
        /*007c*/ 	.word	0xffffffff


	//   ....[3]....
        /*0080*/ 	.word	0xffffffff


	//   ....[4]....
        /*0084*/ 	.word	0xffffffff


	//   ....[5]....
        /*0088*/ 	.word	0xffffffff


	//   ....[6]....
        /*008c*/ 	.word	0xffffffff


	//   ....[7]....
        /*0090*/ 	.word	0xffffffff


	//   ....[8]....
        /*0094*/ 	.word	0xffffffff


	//   ....[9]....
        /*0098*/ 	.word	0xffffffff


	//   ....[10]....
        /*009c*/ 	.word	0xffffffff


	//   ....[11]....
        /*00a0*/ 	.word	0xffffffff


	//   ....[12]....
        /*00a4*/ 	.word	0xffffffff


	//   ....[13]....
        /*00a8*/ 	.word	0xffffffff


	//----- nvinfo : EIATTR_COOP_GROUP_INSTR_OFFSETS
	.align		4
.L_42:
        /*00ac*/ 	.byte	0x04, 0x28
        /*00ae*/ 	.short	(.L_44 - .L_43)


	//   ....[0]....
.L_43:
        /*00b0*/ 	.word	0x00000080


	//   ....[1]....
        /*00b4*/ 	.word	0x000004f0


	//   ....[2]....
        /*00b8*/ 	.word	0x00000680


	//   ....[3]....
        /*00bc*/ 	.word	0x00000820


	//   ....[4]....
        /*00c0*/ 	.word	0x00000920


	//   ....[5]....
        /*00c4*/ 	.word	0x00000a90


	//   ....[6]....
        /*00c8*/ 	.word	0x00000c30


	//   ....[7]....
        /*00cc*/ 	.word	0x00000de0


	//   ....[8]....
        /*00d0*/ 	.word	0x00002150


	//   ....[9]....
        /*00d4*/ 	.word	0x00002fa0


	//   ....[10]....
        /*00d8*/ 	.word	0x000031b0


	//   ....[11]....
        /*00dc*/ 	.word	0x000031e0


	//   ....[12]....
        /*00e0*/ 	.word	0x00003bb0


	//   ....[13]....
        /*00e4*/ 	.word	0x00003de0


	//----- nvinfo : EIATTR_VRC_CTA_INIT_COUNT
	.align		4
.L_44:
        /*00e8*/ 	.byte	0x02, 0x4a
        /*00ea*/ 	.byte	0x80
	.zero		1


	//----- nvinfo : EIATTR_SYSCALL_OFFSETS
	.align		4
        /*00ec*/ 	.byte	0x04, 0x46
        /*00ee*/ 	.short	(.L_46 - .L_45)


	//   ....[0]....
.L_45:
        /*00f0*/ 	.word	0x000059f0


	//   ....[1]....
        /*00f4*/ 	.word	0x00005b30


	//   ....[2]....
        /*00f8*/ 	.word	0x00006360


	//   ....[3]....
        /*00fc*/ 	.word	0x000070f0


	//   ....[4]....
        /*0100*/ 	.word	0x00007e40


	//   ....[5]....
        /*0104*/ 	.word	0x00008bc0


	//----- nvinfo : EIATTR_MBARRIER_INSTR_OFFSETS
	.align		4
.L_46:
        /*0108*/ 	.byte	0x04, 0x39
        /*010a*/ 	.short	(.L_48 - .L_47)


	//   ....[0]....
.L_47:
        /*010c*/ 	.word	0x00000610
        /*0110*/ 	.word	0x000000ff
        /*0114*/ 	.word	0x00000000
        /*0118*/ 	.short	0x0100
        /*011a*/ 	.byte	0x04
	.zero		1


	//   ....[1]....
        /*011c*/ 	.word	0x00000620
        /*0120*/ 	.word	0x000000ff
        /*0124*/ 	.word	0x00000018
        /*0128*/ 	.short	0x0100
        /*012a*/ 	.byte	0x04
	.zero		1


	//   ....[2]....
        /*012c*/ 	.word	0x00000630
        /*0130*/ 	.word	0x000000ff
        /*0134*/ 	.word	0x00000008
        /*0138*/ 	.short	0x0100
        /*013a*/ 	.byte	0x04
	.zero		1


	//   ....[3]....
        /*013c*/ 	.word	0x00000640
        /*0140*/ 	.word	0x000000ff
        /*0144*/ 	.word	0x00000020
        /*0148*/ 	.short	0x0100
        /*014a*/ 	.byte	0x04
	.zero		1


	//   ....[4]....
        /*014c*/ 	.word	0x00000650
        /*0150*/ 	.word	0x000000ff
        /*0154*/ 	.word	0x00000010
        /*0158*/ 	.short	0x0100
        /*015a*/ 	.byte	0x04
	.zero		1


	//   ....[5]....
        /*015c*/ 	.word	0x00000660
        /*0160*/ 	.word	0x000000ff
        /*0164*/ 	.word	0x00000028
        /*0168*/ 	.short	0x0100
        /*016a*/ 	.byte	0x04
	.zero		1


	//   ....[6]....
        /*016c*/ 	.word	0x00000790
        /*0170*/ 	.word	0x000000ff
        /*0174*/ 	.word	0x00000030
        /*0178*/ 	.short	0x0100
        /*017a*/ 	.byte	0x04
	.zero		1


	//   ....[7]....
        /*017c*/ 	.word	0x000007a0
        /*0180*/ 	.word	0x000000ff
        /*0184*/ 	.word	0x00000050
        /*0188*/ 	.short	0x0100
        /*018a*/ 	.byte	0x04
	.zero		1


	//   ....[8]....
        /*018c*/ 	.word	0x000007b0
        /*0190*/ 	.word	0x000000ff
        /*0194*/ 	.word	0x00000038
        /*0198*/ 	.short	0x0100
        /*019a*/ 	.byte	0x04
	.zero		1


	//   ....[9]....
        /*019c*/ 	.word	0x000007c0
        /*01a0*/ 	.word	0x000000ff
        /*01a4*/ 	.word	0x00000058
        /*01a8*/ 	.short	0x0100
        /*01aa*/ 	.byte	0x04
	.zero		1


	//   ....[10]....
        /*01ac*/ 	.word	0x000007d0
        /*01b0*/ 	.word	0x000000ff
        /*01b4*/ 	.word	0x00000040
        /*01b8*/ 	.short	0x0100
        /*01ba*/ 	.byte	0x04
	.zero		1


	//   ....[11]....
        /*01bc*/ 	.word	0x000007e0
        /*01c0*/ 	.word	0x000000ff
        /*01c4*/ 	.word	0x00000060
        /*01c8*/ 	.short	0x0100
        /*01ca*/ 	.byte	0x04
	.zero		1


	//   ....[12]....
        /*01cc*/ 	.word	0x000007f0
        /*01d0*/ 	.word	0x000000ff
        /*01d4*/ 	.word	0x00000048
        /*01d8*/ 	.short	0x0100
        /*01da*/ 	.byte	0x04
	.zero		1


	//   ....[13]....
        /*01dc*/ 	.word	0x00000800
        /*01e0*/ 	.word	0x000000ff
        /*01e4*/ 	.word	0x00000068
        /*01e8*/ 	.short	0x0100
        /*01ea*/ 	.byte	0x04
	.zero		1


	//   ....[14]....
        /*01ec*/ 	.word	0x000008f0
        /*01f0*/ 	.word	0x000000ff
        /*01f4*/ 	.word	0x00000070
        /*01f8*/ 	.short	0x0100
        /*01fa*/ 	.byte	0x06
	.zero		1


	//   ....[15]....
        /*01fc*/ 	.word	0x00000900
        /*0200*/ 	.word	0x000000ff
        /*0204*/ 	.word	0x00000078
        /*0208*/ 	.short	0x0100
        /*020a*/ 	.byte	0x06
	.zero		1


	//   ....[16]....
        /*020c*/ 	.word	0x00000a40
        /*0210*/ 	.word	0x000000ff
        /*0214*/ 	.word	0x00000080
        /*0218*/ 	.short	0x0100
        /*021a*/ 	.byte	0x06
	.zero		1


	//   ....[17]....
        /*021c*/ 	.word	0x00000a50
        /*0220*/ 	.word	0x000000ff
        /*0224*/ 	.word	0x00000090
        /*0228*/ 	.short	0x0100
        /*022a*/ 	.byte	0x06
	.zero		1


	//   ....[18]....
        /*022c*/ 	.word	0x00000a60
        /*0230*/ 	.word	0x000000ff
        /*0234*/ 	.word	0x00000088
        /*0238*/ 	.short	0x0100
        /*023a*/ 	.byte	0x06
	.zero		1


	//   ....[19]....
        /*023c*/ 	.word	0x00000a70
        /*0240*/ 	.word	0x000000ff
        /*0244*/ 	.word	0x00000098
        /*0248*/ 	.short	0x0100
        /*024a*/ 	.byte	0x06
	.zero		1


	//   ....[20]....
        /*024c*/ 	.word	0x00000ba0
        /*0250*/ 	.word	0x000000ff
        /*0254*/ 	.word	0x000000a0
        /*0258*/ 	.short	0x0100
        /*025a*/ 	.byte	0x04
	.zero		1


	//   ....[21]....
        /*025c*/ 	.word	0x00000bb0
        /*0260*/ 	.word	0x000000ff
        /*0264*/ 	.word	0x000000c0
        /*0268*/ 	.short	0x0100
        /*026a*/ 	.byte	0x04
	.zero		1


	//   ....[22]....
        /*026c*/ 	.word	0x00000bc0
        /*0270*/ 	.word	0x000000ff
        /*0274*/ 	.word	0x000000a8
        /*0278*/ 	.short	0x0100
        /*027a*/ 	.byte	0x04
	.zero		1


	//   ....[23]....
        /*027c*/ 	.word	0x00000bd0
        /*0280*/ 	.word	0x000000ff
        /*0284*/ 	.word	0x000000c8
        /*0288*/ 	.short	0x0100
        /*028a*/ 	.byte	0x04
	.zero		1


	//   ....[24]....
        /*028c*/ 	.word	0x00000be0
        /*0290*/ 	.word	0x000000ff
        /*0294*/ 	.word	0x000000b0
        /*0298*/ 	.short	0x0100
        /*029a*/ 	.byte	0x04
	.zero		1


	//   ....[25]....
        /*029c*/ 	.word	0x00000bf0
        /*02a0*/ 	.word	0x000000ff
        /*02a4*/ 	.word	0x000000d0
        /*02a8*/ 	.short	0x0100
        /*02aa*/ 	.byte	0x04
	.zero		1


	//   ....[26]....
        /*02ac*/ 	.word	0x00000c00
        /*02b0*/ 	.word	0x000000ff
        /*02b4*/ 	.word	0x000000b8
        /*02b8*/ 	.short	0x0100
        /*02ba*/ 	.byte	0x04
	.zero		1


	//   ....[27]....
        /*02bc*/ 	.word	0x00000c10
        /*02c0*/ 	.word	0x000000ff
        /*02c4*/ 	.word	0x000000d8
        /*02c8*/ 	.short	0x0100
        /*02ca*/ 	.byte	0x04
	.zero		1


	//   ....[28]....
        /*02cc*/ 	.word	0x00000d00
        /*02d0*/ 	.word	0x000000ff
        /*02d4*/ 	.word	0x000000e0
        /*02d8*/ 	.short	0x0100
        /*02da*/ 	.byte	0x04
	.zero		1


	//   ....[29]....
        /*02dc*/ 	.word	0x00000d10
        /*02e0*/ 	.word	0x000000ff
        /*02e4*/ 	.word	0x000000f0
        /*02e8*/ 	.short	0x0100
        /*02ea*/ 	.byte	0x04
	.zero		1


	//   ....[30]....
        /*02ec*/ 	.word	0x00000d20
        /*02f0*/ 	.word	0x000000ff
        /*02f4*/ 	.word	0x000000e8
        /*02f8*/ 	.short	0x0100
        /*02fa*/ 	.byte	0x04
	.zero		1


	//   ....[31]....
        /*02fc*/ 	.word	0x00000d30
        /*0300*/ 	.word	0x000000ff
        /*0304*/ 	.word	0x000000f8
        /*0308*/ 	.short	0x0100
        /*030a*/ 	.byte	0x04
	.zero		1


	//   ....[32]....
        /*030c*/ 	.word	0x000019e0
        /*0310*/ 	.word	0x00000000
        /*0314*/ 	.word	0x000000f0
        /*0318*/ 	.short	0x010a
        /*031a*/ 	.byte	0xff
	.zero		1


	//   ....[33]....
        /*031c*/ 	.word	0x00001a00
        /*0320*/ 	.word	0x00000000
        /*0324*/ 	.word	0x000000e0
        /*0328*/ 	.short	0x0101
        /*032a*/ 	.byte	0xff
	.zero		1


	//   ....[34]....
        /*032c*/ 	.word	0x00001ac0
        /*0330*/ 	.word	0x000000ff
        /*0334*/ 	.word	0x00000018
        /*0338*/ 	.short	0x010a
        /*033a*/ 	.byte	0x04
	.zero		1


	//   ....[35]....
        /*033c*/ 	.word	0x00001b50
        /*0340*/ 	.word	0x000000ff
        /*0344*/ 	.word	0x00000018
        /*0348*/ 	.short	0x010a
        /*034a*/ 	.byte	0x21
	.zero		1


	//   ....[36]....
        /*034c*/ 	.word	0x00001ce0
        /*0350*/ 	.word	0x000000ff
        /*0354*/ 	.word	0x00000018
        /*0358*/ 	.short	0x010a
        /*035a*/ 	.byte	0x05
	.zero		1


	//   ....[37]....
        /*035c*/ 	.word	0x00001e10
        /*0360*/ 	.word	0x000000ff
        /*0364*/ 	.word	0x00000078
        /*0368*/ 	.short	0x0101
        /*036a*/ 	.byte	0x15
	.zero		1


	//   ....[38]....
        /*036c*/ 	.word	0x00001e30
        /*0370*/ 	.word	0x000000ff
        /*0374*/ 	.word	0x00000018
        /*0378*/ 	.short	0x010a
        /*037a*/ 	.byte	0x04
	.zero		1


	//   ....[39]....
        /*037c*/ 	.word	0x00001eb0
        /*0380*/ 	.word	0x000000ff
        /*0384*/ 	.word	0x00000018
        /*0388*/ 	.short	0x010a
        /*038a*/ 	.byte	0x11
	.zero		1


	//   ....[40]....
        /*038c*/ 	.word	0x00002040
        /*0390*/ 	.word	0x000000ff
        /*0394*/ 	.word	0x00000018
        /*0398*/ 	.short	0x010a
        /*039a*/ 	.byte	0x05
	.zero		1


	//   ....[41]....
        /*039c*/ 	.word	0x00002180
        /*03a0*/ 	.word	0x00000003
        /*03a4*/ 	.word	0x00000080
        /*03a8*/ 	.short	0x010a
        /*03aa*/ 	.byte	0xff
	.zero		1


	//   ....[42]....
        /*03ac*/ 	.word	0x000022d0
        /*03b0*/ 	.word	0x00000000
        /*03b4*/ 	.word	0x00000000
        /*03b8*/ 	.short	0x0101
        /*03ba*/ 	.byte	0xff
	.zero		1


	//   ....[43]....
        /*03bc*/ 	.word	0x00002880
        /*03c0*/ 	.word	0x000000ff
        /*03c4*/ 	.word	0x00000000
        /*03c8*/ 	.short	0x010a
        /*03ca*/ 	.byte	0x04
	.zero		1


	//   ....[44]....
        /*03cc*/ 	.word	0x00002910
        /*03d0*/ 	.word	0x000000ff
        /*03d4*/ 	.word	0x00000000
        /*03d8*/ 	.short	0x010a
        /*03da*/ 	.byte	0x05
	.zero		1


	//   ....[45]....
        /*03dc*/ 	.word	0x000029b0
        /*03e0*/ 	.word	0x00000000
        /*03e4*/ 	.word	0x00000000
        /*03e8*/ 	.short	0x010a
        /*03ea*/ 	.byte	0xff
	.zero		1


	//   ....[46]....
        /*03ec*/ 	.word	0x00002af0
        /*03f0*/ 	.word	0x00000002
        /*03f4*/ 	.word	0x000000e0
        /*03f8*/ 	.short	0x010a
        /*03fa*/ 	.byte	0xff
	.zero		1


	//   ....[47]....
        /*03fc*/ 	.word	0x00002b50
        /*0400*/ 	.word	0x00000004
        /*0404*/ 	.word	0x00000000
        /*0408*/ 	.short	0x0101
        /*040a*/ 	.byte	0xff
	.zero		1


	//   ....[48]....
        /*040c*/ 	.word	0x00002b70
        /*0410*/ 	.word	0x000000ff
        /*0414*/ 	.word	0x00000090
        /*0418*/ 	.short	0x010a
        /*041a*/ 	.byte	0x04
	.zero		1


	//   ....[49]....
        /*041c*/ 	.word	0x00002c90
        /*0420*/ 	.word	0x00000002
        /*0424*/ 	.word	0x00000080
        /*0428*/ 	.short	0x010a
        /*042a*/ 	.byte	0xff
	.zero		1


	//   ....[50]....
        /*042c*/ 	.word	0x00002da0
        /*0430*/ 	.word	0x00000002
        /*0434*/ 	.word	0x00000000
        /*0438*/ 	.short	0x0101
        /*043a*/ 	.byte	0xff
	.zero		1


	//   ....[51]....
        /*043c*/ 	.word	0x00002e30
        /*0440*/ 	.word	0x000000ff
        /*0444*/ 	.word	0x00000090
        /*0448*/ 	.short	0x0106
        /*044a*/ 	.byte	0x04
	.zero		1


	//   ....[52]....
        /*044c*/ 	.word	0x00002e50
        /*0450*/ 	.word	0x000000ff
        /*0454*/ 	.word	0x00000090
        /*0458*/ 	.short	0x010a
        /*045a*/ 	.byte	0x04
	.zero		1


	//   ....[53]....
        /*045c*/ 	.word	0x00002ee0
        /*0460*/ 	.word	0x000000ff
        /*0464*/ 	.word	0x00000090
        /*0468*/ 	.short	0x0106
        /*046a*/ 	.byte	0x07
	.zero		1


	//   ....[54]....
        /*046c*/ 	.word	0x00002f20
        /*0470*/ 	.word	0x00000000
        /*0474*/ 	.word	0x00000090
        /*0478*/ 	.short	0x010a
        /*047a*/ 	.byte	0xff
	.zero		1


	//   ....[55]....
        /*047c*/ 	.word	0x00003440
        /*0480*/ 	.word	0x00000000
        /*0484*/ 	.word	0x00000080
        /*0488*/ 	.short	0x010a
        /*048a*/ 	.byte	0xff
	.zero		1


	//   ....[56]....
        /*048c*/ 	.word	0x00003540
        /*0490*/ 	.word	0x00000003
        /*0494*/ 	.word	0x00000000
        /*0498*/ 	.short	0x0101
        /*049a*/ 	.byte	0xff
	.zero		1


	//   ....[57]....
        /*049c*/ 	.word	0x00003550
        /*04a0*/ 	.word	0x000000ff
        /*04a4*/ 	.word	0x00000000
        /*04a8*/ 	.short	0x010a
        /*04aa*/ 	.byte	0x04
	.zero		1


	//   ....[58]....
        /*04ac*/ 	.word	0x000035d0
        /*04b0*/ 	.word	0x000000ff
        /*04b4*/ 	.word	0x000000c0
        /*04b8*/ 	.short	0x010a
        /*04ba*/ 	.byte	0x17
	.zero		1


	//   ....[59]....
        /*04bc*/ 	.word	0x000036b0
        /*04c0*/ 	.word	0x000000ff
        /*04c4*/ 	.word	0x00000000
        /*04c8*/ 	.short	0x010a
        /*04ca*/ 	.byte	0x05
	.zero		1


	//   ....[60]....
        /*04cc*/ 	.word	0x000037f0
        /*04d0*/ 	.word	0x000000ff
        /*04d4*/ 	.word	0x00000000
        /*04d8*/ 	.short	0x010a
        /*04da*/ 	.byte	0x04
	.zero		1


	//   ....[61]....
        /*04dc*/ 	.word	0x000039e0
        /*04e0*/ 	.word	0x000000ff
        /*04e4*/ 	.word	0x00000000
        /*04e8*/ 	.short	0x010a
        /*04ea*/ 	.byte	0x04
	.zero		1


	//   ....[62]....
        /*04ec*/ 	.word	0x00003a70
        /*04f0*/ 	.word	0x000000ff
        /*04f4*/ 	.word	0x00000000
        /*04f8*/ 	.short	0x010a
        /*04fa*/ 	.byte	0x05
	.zero		1


	//   ....[63]....
        /*04fc*/ 	.word	0x00003b00
        /*0500*/ 	.word	0x000000ff
        /*0504*/ 	.word	0x00000000
        /*0508*/ 	.short	0x010a
        /*050a*/ 	.byte	0x05
	.zero		1


	//   ....[64]....
        /*050c*/ 	.word	0x00003b90
        /*0510*/ 	.word	0x000000ff
        /*0514*/ 	.word	0x00000000
        /*0518*/ 	.short	0x010a
        /*051a*/ 	.byte	0x04
	.zero		1


	//   ....[65]....
        /*051c*/ 	.word	0x000040a0
        /*0520*/ 	.word	0x0000000c
        /*0524*/ 	.word	0x00000080
        /*0528*/ 	.short	0x010a
        /*052a*/ 	.byte	0xff
	.zero		1


	//   ....[66]....
        /*052c*/ 	.word	0x00004210
        /*0530*/ 	.word	0x00000000
        /*0534*/ 	.word	0x00000000
        /*0538*/ 	.short	0x0101
        /*053a*/ 	.byte	0xff
	.zero		1


	//   ....[67]....
        /*053c*/ 	.word	0x000046a0
        /*0540*/ 	.word	0x000000ff
        /*0544*/ 	.word	0x00000078
        /*0548*/ 	.short	0x010a
        /*054a*/ 	.byte	0x15
	.zero		1


	//   ....[68]....
        /*054c*/ 	.word	0x00004820
        /*0550*/ 	.word	0x000000ff
        /*0554*/ 	.word	0x00000050
        /*0558*/ 	.short	0x010a
        /*055a*/ 	.byte	0x15
	.zero		1


	//   ....[69]....
        /*055c*/ 	.word	0x00004990
        /*0560*/ 	.word	0x000000ff
        /*0564*/ 	.word	0x00000030
        /*0568*/ 	.short	0x010b
        /*056a*/ 	.byte	0x15
	.zero		1


	//   ....[70]....
        /*056c*/ 	.word	0x000049a0
        /*0570*/ 	.word	0x000000ff
        /*0574*/ 	.word	0x00000000
        /*0578*/ 	.short	0x0101
        /*057a*/ 	.byte	0x28
	.zero		1


	//   ....[71]....
        /*057c*/ 	.word	0x000049b0
        /*0580*/ 	.word	0x000000ff
        /*0584*/ 	.word	0x00000058
        /*0588*/ 	.short	0x010a
        /*058a*/ 	.byte	0x15
	.zero		1


	//   ....[72]....
        /*058c*/ 	.word	0x00004b00
        /*0590*/ 	.word	0x000000ff
        /*0594*/ 	.word	0x00000038
        /*0598*/ 	.short	0x010b
        /*059a*/ 	.byte	0x15
	.zero		1


	//   ....[73]....
        /*059c*/ 	.word	0x00004b10
        /*05a0*/ 	.word	0x000000ff
        /*05a4*/ 	.word	0x00000000
        /*05a8*/ 	.short	0x0101
        /*05aa*/ 	.byte	0x27
	.zero		1


	//   ....[74]....
        /*05ac*/ 	.word	0x00004b20
        /*05b0*/ 	.word	0x000000ff
        /*05b4*/ 	.word	0x00000060
        /*05b8*/ 	.short	0x010a
        /*05ba*/ 	.byte	0x15
	.zero		1


	//   ....[75]....
        /*05bc*/ 	.word	0x00004c60
        /*05c0*/ 	.word	0x000000ff
        /*05c4*/ 	.word	0x00000040
        /*05c8*/ 	.short	0x010b
        /*05ca*/ 	.byte	0x15
	.zero		1


	//   ....[76]....
        /*05cc*/ 	.word	0x00004c70
        /*05d0*/ 	.word	0x000000ff
        /*05d4*/ 	.word	0x00000000
        /*05d8*/ 	.short	0x0101
        /*05da*/ 	.byte	0x26
	.zero		1


	//   ....[77]....
        /*05dc*/ 	.word	0x00004c80
        /*05e0*/ 	.word	0x000000ff
        /*05e4*/ 	.word	0x00000068
        /*05e8*/ 	.short	0x010a
        /*05ea*/ 	.byte	0x15
	.zero		1


	//   ....[78]....
        /*05ec*/ 	.word	0x00004e70
        /*05f0*/ 	.word	0x000000ff
        /*05f4*/ 	.word	0x00000048
        /*05f8*/ 	.short	0x010b
        /*05fa*/ 	.byte	0x15
	.zero		1


	//   ....[79]....
        /*05fc*/ 	.word	0x00004e80
        /*0600*/ 	.word	0x000000ff
        /*0604*/ 	.word	0x00000000
        /*0608*/ 	.short	0x0101
        /*060a*/ 	.byte	0x25
	.zero		1


	//   ....[80]....
        /*060c*/ 	.word	0x00004eb0
        /*0610*/ 	.word	0x000000ff
        /*0614*/ 	.word	0x00000050
        /*0618*/ 	.short	0x010a
        /*061a*/ 	.byte	0x15
	.zero		1


	//   ....[81]....
        /*061c*/ 	.word	0x00004ed0
        /*0620*/ 	.word	0x000000ff
        /*0624*/ 	.word	0x00000058
        /*0628*/ 	.short	0x010a
        /*062a*/ 	.byte	0x15
	.zero		1


	//   ....[82]....
        /*062c*/ 	.word	0x00004ef0
        /*0630*/ 	.word	0x000000ff
        /*0634*/ 	.word	0x00000060
        /*0638*/ 	.short	0x010a
        /*063a*/ 	.byte	0x15
	.zero		1


	//   ....[83]....
        /*063c*/ 	.word	0x00004f30
        /*0640*/ 	.word	0x00000000
        /*0644*/ 	.word	0x00000068
        /*0648*/ 	.short	0x010a
        /*064a*/ 	.byte	0xff
	.zero		1


	//   ....[84]....
        /*064c*/ 	.word	0x00005280
        /*0650*/ 	.word	0x00000003
        /*0654*/ 	.word	0x00000080
        /*0658*/ 	.short	0x010a
        /*065a*/ 	.byte	0xff
	.zero		1


	//   ....[85]....
        /*065c*/ 	.word	0x00005400
        /*0660*/ 	.word	0x00000000
        /*0664*/ 	.word	0x00000000
        /*0668*/ 	.short	0x0101
        /*066a*/ 	.byte	0xff
	.zero		1


	//   ....[86]....
        /*066c*/ 	.word	0x00005f50
        /*0670*/ 	.word	0x00000002
        /*0674*/ 	.word	0x00000030
        /*0678*/ 	.short	0x010a
        /*067a*/ 	.byte	0xff
	.zero		1


	//   ....[87]....
        /*067c*/ 	.word	0x00005fc0
        /*0680*/ 	.word	0x00000047
        /*0684*/ 	.word	0x000000a0
        /*0688*/ 	.short	0x010a
        /*068a*/ 	.byte	0xff
	.zero		1


	//   ....[88]....
        /*068c*/ 	.word	0x000060b0
        /*0690*/ 	.word	0x00000002
        /*0694*/ 	.word	0x00000030
        /*0698*/ 	.short	0x010a
        /*069a*/ 	.byte	0xff
	.zero		1


	//   ....[89]....
        /*069c*/ 	.word	0x000061c0
        /*06a0*/ 	.word	0x00000000
        /*06a4*/ 	.word	0x00000000
        /*06a8*/ 	.short	0x0101
        /*06aa*/ 	.byte	0xff
	.zero		1


	//   ....[90]....
        /*06ac*/ 	.word	0x00006240
        /*06b0*/ 	.word	0x00000047
        /*06b4*/ 	.word	0x000000a0
        /*06b8*/ 	.short	0x010a
        /*06ba*/ 	.byte	0xff
	.zero		1


	//   ....[91]....
        /*06bc*/ 	.word	0x00006d90
        /*06c0*/ 	.word	0x00000070
        /*06c4*/ 	.word	0x00000030
        /*06c8*/ 	.short	0x010a
        /*06ca*/ 	.byte	0xff
	.zero		1


	//   ....[92]....
        /*06cc*/ 	.word	0x00006e60
        /*06d0*/ 	.word	0x00000070
        /*06d4*/ 	.word	0x00000030
        /*06d8*/ 	.short	0x010a
        /*06da*/ 	.byte	0xff
	.zero		1


	//   ....[93]....
        /*06dc*/ 	.word	0x00006f70
        /*06e0*/ 	.word	0x00000000
        /*06e4*/ 	.word	0x00000000
        /*06e8*/ 	.short	0x0101
        /*06ea*/ 	.byte	0xff
	.zero		1


	//   ....[94]....
        /*06ec*/ 	.word	0x00007ae0
        /*06f0*/ 	.word	0x00000070
        /*06f4*/ 	.word	0x00000030
        /*06f8*/ 	.short	0x010a
        /*06fa*/ 	.byte	0xff
	.zero		1


	//   ....[95]....
        /*06fc*/ 	.word	0x00007bb0
        /*0700*/ 	.word	0x00000070
        /*0704*/ 	.word	0x00000030
        /*0708*/ 	.short	0x010a
        /*070a*/ 	.byte	0xff
	.zero		1


	//   ....[96]....
        /*070c*/ 	.word	0x00007cc0
        /*0710*/ 	.word	0x00000000
        /*0714*/ 	.word	0x00000000
        /*0718*/ 	.short	0x0101
        /*071a*/ 	.byte	0xff
	.zero		1


	//   ....[97]....
        /*071c*/ 	.word	0x00008860
        /*0720*/ 	.word	0x00000066
        /*0724*/ 	.word	0x00000030
        /*0728*/ 	.short	0x010a
        /*072a*/ 	.byte	0xff
	.zero		1


	//   ....[98]....
        /*072c*/ 	.word	0x00008930
        /*0730*/ 	.word	0x00000066
        /*0734*/ 	.word	0x00000030
        /*0738*/ 	.short	0x010a
        /*073a*/ 	.byte	0xff
	.zero		1


	//   ....[99]....
        /*073c*/ 	.word	0x00008a40
        /*0740*/ 	.word	0x00000000
        /*0744*/ 	.word	0x00000000
        /*0748*/ 	.short	0x0101
        /*074a*/ 	.byte	0xff
	.zero		1


	//   ....[100]....
        /*074c*/ 	.word	0x00008ed0
        /*0750*/ 	.word	0x000000ff
        /*0754*/ 	.word	0x00000000
        /*0758*/ 	.short	0x0101
        /*075a*/ 	.byte	0x04
	.zero		1


	//   ....[101]....
        /*075c*/ 	.word	0x000096e0
        /*0760*/ 	.word	0x00000000
        /*0764*/ 	.word	0x000000f0
        /*0768*/ 	.short	0x010a
        /*076a*/ 	.byte	0xff
	.zero		1


	//   ....[102]....
        /*076c*/ 	.word	0x00009740
        /*0770*/ 	.word	0x00000000
        /*0774*/ 	.word	0x00000018
        /*0778*/ 	.short	0x010a
        /*077a*/ 	.byte	0xff
	.zero		1


	//   ....[103]....
        /*077c*/ 	.word	0x000097a0
        /*0780*/ 	.word	0x00000000
        /*0784*/ 	.word	0x00000018
        /*0788*/ 	.short	0x010a
        /*078a*/ 	.byte	0xff
	.zero		1


	//   ....[104]....
        /*078c*/ 	.word	0x000097f0
        /*0790*/ 	.word	0x00000003
        /*0794*/ 	.word	0x00000080
        /*0798*/ 	.short	0x010a
        /*079a*/ 	.byte	0xff
	.zero		1


	//   ....[105]....
        /*079c*/ 	.word	0x00009850
        /*07a0*/ 	.word	0x00000000
        /*07a4*/ 	.word	0x00000000
        /*07a8*/ 	.short	0x010a
        /*07aa*/ 	.byte	0xff
	.zero		1


	//   ....[106]....
        /*07ac*/ 	.word	0x000098b0
        /*07b0*/ 	.word	0x00000000
        /*07b4*/ 	.word	0x00000000
        /*07b8*/ 	.short	0x010a
        /*07ba*/ 	.byte	0xff
	.zero		1


	//   ....[107]....
        /*07bc*/ 	.word	0x00009900
        /*07c0*/ 	.word	0x00000002
        /*07c4*/ 	.word	0x000000e0
        /*07c8*/ 	.short	0x010a
        /*07ca*/ 	.byte	0xff
	.zero		1


	//   ....[108]....
        /*07cc*/ 	.word	0x00009960
        /*07d0*/ 	.word	0x00000002
        /*07d4*/ 	.word	0x00000090
        /*07d8*/ 	.short	0x010a
        /*07da*/ 	.byte	0xff
	.zero		1


	//   ....[109]....
        /*07dc*/ 	.word	0x000099b0
        /*07e0*/ 	.word	0x00000002
        /*07e4*/ 	.word	0x00000080
        /*07e8*/ 	.short	0x010a
        /*07ea*/ 	.byte	0xff
	.zero		1


	//   ....[110]....
        /*07ec*/ 	.word	0x00009a10
        /*07f0*/ 	.word	0x00000000
        /*07f4*/ 	.word	0x00000090
        /*07f8*/ 	.short	0x010a
        /*07fa*/ 	.byte	0xff
	.zero		1


	//   ....[111]....
        /*07fc*/ 	.word	0x00009a60
        /*0800*/ 	.word	0x00000000
        /*0804*/ 	.word	0x00000080
        /*0808*/ 	.short	0x010a
        /*080a*/ 	.byte	0xff
	.zero		1


	//   ....[112]....
        /*080c*/ 	.word	0x00009ac0
        /*0810*/ 	.word	0x00000003
        /*0814*/ 	.word	0x000000c0
        /*0818*/ 	.short	0x010a
        /*081a*/ 	.byte	0xff
	.zero		1


	//   ....[113]....
        /*081c*/ 	.word	0x00009b20
        /*0820*/ 	.word	0x00000000
        /*0824*/ 	.word	0x00000000
        /*0828*/ 	.short	0x010a
        /*082a*/ 	.byte	0xff
	.zero		1


	//   ....[114]....
        /*082c*/ 	.word	0x00009b80
        /*0830*/ 	.word	0x00000000
        /*0834*/ 	.word	0x00000000
        /*0838*/ 	.short	0x010a
        /*083a*/ 	.byte	0xff
	.zero		1


	//   ....[115]....
        /*083c*/ 	.word	0x00009be0
        /*0840*/ 	.word	0x00000000
        /*0844*/ 	.word	0x00000000
        /*0848*/ 	.short	0x010a
        /*084a*/ 	.byte	0xff
	.zero		1


	//   ....[116]....
        /*084c*/ 	.word	0x00009c40
        /*0850*/ 	.word	0x00000000
        /*0854*/ 	.word	0x00000000
        /*0858*/ 	.short	0x010a
        /*085a*/ 	.byte	0xff
	.zero		1


	//   ....[117]....
        /*085c*/ 	.word	0x00009ca0
        /*0860*/ 	.word	0x00000000
        /*0864*/ 	.word	0x00000000
        /*0868*/ 	.short	0x010a
        /*086a*/ 	.byte	0xff
	.zero		1


	//   ....[118]....
        /*086c*/ 	.word	0x00009cf0
        /*0870*/ 	.word	0x0000000c
        /*0874*/ 	.word	0x00000080
        /*0878*/ 	.short	0x010a
        /*087a*/ 	.byte	0xff
	.zero		1


	//   ....[119]....
        /*087c*/ 	.word	0x00009d50
        /*0880*/ 	.word	0x00000000
        /*0884*/ 	.word	0x00000078
        /*0888*/ 	.short	0x010a
        /*088a*/ 	.byte	0xff
	.zero		1


	//   ....[120]....
        /*088c*/ 	.word	0x00009db0
        /*0890*/ 	.word	0x00000000
        /*0894*/ 	.word	0x00000050
        /*0898*/ 	.short	0x010a
        /*089a*/ 	.byte	0xff
	.zero		1


	//   ....[121]....
        /*089c*/ 	.word	0x00009e10
        /*08a0*/ 	.word	0x00000000
        /*08a4*/ 	.word	0x00000058
        /*08a8*/ 	.short	0x010a
        /*08aa*/ 	.byte	0xff
	.zero		1


	//   ....[122]....
        /*08ac*/ 	.word	0x00009e70
        /*08b0*/ 	.word	0x00000000
        /*08b4*/ 	.word	0x00000060
        /*08b8*/ 	.short	0x010a
        /*08ba*/ 	.byte	0xff
	.zero		1


	//   ....[123]....
        /*08bc*/ 	.word	0x00009ed0
        /*08c0*/ 	.word	0x00000000
        /*08c4*/ 	.word	0x00000068
        /*08c8*/ 	.short	0x010a
        /*08ca*/ 	.byte	0xff
	.zero		1


	//   ....[124]....
        /*08cc*/ 	.word	0x00009f30
        /*08d0*/ 	.word	0x00000000
        /*08d4*/ 	.word	0x00000050
        /*08d8*/ 	.short	0x010a
        /*08da*/ 	.byte	0xff
	.zero		1


	//   ....[125]....
        /*08dc*/ 	.word	0x00009f90
        /*08e0*/ 	.word	0x00000000
        /*08e4*/ 	.word	0x00000058
        /*08e8*/ 	.short	0x010a
        /*08ea*/ 	.byte	0xff
	.zero		1


	//   ....[126]....
        /*08ec*/ 	.word	0x00009ff0
        /*08f0*/ 	.word	0x00000000
        /*08f4*/ 	.word	0x00000060
        /*08f8*/ 	.short	0x010a
        /*08fa*/ 	.byte	0xff
	.zero		1


	//   ....[127]....
        /*08fc*/ 	.word	0x0000a040
        /*0900*/ 	.word	0x00000003
        /*0904*/ 	.word	0x00000080
        /*0908*/ 	.short	0x010a
        /*090a*/ 	.byte	0xff
	.zero		1


	//   ....[128]....
        /*090c*/ 	.word	0x0000a090
        /*0910*/ 	.word	0x00000002
        /*0914*/ 	.word	0x00000030
        /*0918*/ 	.short	0x010a
        /*091a*/ 	.byte	0xff
	.zero		1


	//   ....[129]....
        /*091c*/ 	.word	0x0000a0e0
        /*0920*/ 	.word	0x00000047
        /*0924*/ 	.word	0x000000a0
        /*0928*/ 	.short	0x010a
        /*092a*/ 	.byte	0xff
	.zero		1


	//   ....[130]....
        /*092c*/ 	.word	0x0000a130
        /*0930*/ 	.word	0x00000070
        /*0934*/ 	.word	0x00000030
        /*0938*/ 	.short	0x010a
        /*093a*/ 	.byte	0xff
	.zero		1


	//   ....[131]....
        /*093c*/ 	.word	0x0000a180
        /*0940*/ 	.word	0x00000070
        /*0944*/ 	.word	0x00000030
        /*0948*/ 	.short	0x010a
        /*094a*/ 	.byte	0xff
	.zero		1


	//   ....[132]....
        /*094c*/ 	.word	0x0000a1d0
        /*0950*/ 	.word	0x00000066
        /*0954*/ 	.word	0x00000030
        /*0958*/ 	.short	0x010a
        /*095a*/ 	.byte	0xff
	.zero		1


	//----- nvinfo : EIATTR_NUM_MBARRIERS
	.align		4
.L_48:
        /*095c*/ 	.byte	0x03, 0x38
        /*095e*/ 	.short	0x0020


	//----- nvinfo : EIATTR_EXIT_INSTR_OFFSETS
	.align		4
        /*0960*/ 	.byte	0x04, 0x1c
        /*0962*/ 	.short	(.L_50 - .L_49)


	//   ....[0]....
.L_49:
        /*0964*/ 	.word	0x000029e0


	//   ....[1]....
        /*0968*/ 	.word	0x00002ef0


	//   ....[2]....
        /*096c*/ 	.word	0x00002f50


	//   ....[3]....
        /*0970*/ 	.word	0x00003df0


	//   ....[4]....
        /*0974*/ 	.word	0x00004f60


	//   ....[5]....
        /*0978*/ 	.word	0x00004fa0


	//   ....[6]....
        /*097c*/ 	.word	0x000096d0


	//----- nvinfo : EIATTR_MAX_THREADS
	.align		4
.L_50:
        /*0980*/ 	.byte	0x04, 0x05
        /*0982*/ 	.short	(.L_52 - .L_51)
.L_51:
        /*0984*/ 	.word	0x00000100
        /*0988*/ 	.word	0x00000001
        /*098c*/ 	.word	0x00000001


	//----- nvinfo : EIATTR_CRS_STACK_SIZE
	.align		4
.L_52:
        /*0990*/ 	.byte	0x04, 0x1e
        /*0992*/ 	.short	(.L_54 - .L_53)
.L_53:
        /*0994*/ 	.word	0x00000000


	//----- nvinfo : EIATTR_CBANK_PARAM_SIZE
	.align		4
.L_54:
        /*0998*/ 	.byte	0x03, 0x19
        /*099a*/ 	.short	0x0800


	//----- nvinfo : EIATTR_PARAM_CBANK
	.align		4
        /*099c*/ 	.byte	0x04, 0x0a
        /*099e*/ 	.short	(.L_56 - .L_55)
	.align		4
.L_55:
        /*09a0*/ 	.word	index@(.nv.constant0._ZN7cutlass13device_kernelINS_4gemm6kernel13GemmUniversalIN4cute5tupleIJiiiiEEENS1_10collective13CollectiveMmaINS1_35MainloopSm100TmaUmmaWarpSpecializedILi3ELi2ELi4ENS5_IJNS4_1CILi2EEESB_NSA_ILi1EEEEEEEENS5_IJNSA_ILi64EEENSA_ILi256EEESF_EEENS_12float_e5m2_tENS5_IJlSC_lEEESI_SJ_NS4_8TiledMMAINS4_8MMA_AtomIJNS4_10MMA_TraitsINS4_19SM100_MMA_F8F6F4_SSEJSI_SI_fSF_SG_NS4_17integral_constantINS4_4UMMA5MajorELSQ_0EEESR_NSO_INSP_7ScaleInELSS_0EEEST_EEEEEENS4_6LayoutINS5_IJSC_SC_SC_EEENS5_IJNSA_ILi0EEESY_SY_EEEEENS5_IJNS4_10UnderscoreES11_S11_EEEEENS4_23SM90_TMA_LOAD_MULTICASTENS4_14ComposedLayoutINS4_7SwizzleILi2ELi4ELi3EEENS4_18smem_ptr_flag_bitsILi8EEENSW_INS5_IJNSA_ILi8EEESF_EEENS5_IJSF_SC_EEEEEEEvNS4_8identityES14_S1E_vS1F_EENS_8epilogue10collective18CollectiveEpilogueINS1H_23Sm100TmaWarpSpecializedILi4ELi2ELi32ELb0ELb0EEEJSH_NS5_IJNSW_ISF_SC_EES1M_EEESI_SJ_SI_SJ_NS1H_6fusion15FusionCallbacksIS1L_NS1O_17LinearCombinationISI_fSI_fLNS_15FloatRoundStyleE2EEESH_S1N_JEEENS4_5SM1004TMEM4LOAD26SM100_TMEM_LOAD_16dp32b32xENS4_13SM90_TMA_LOADES1E_NS4_39AutoVectorizingCopyWithAssumedAlignmentILi128EEENS4_14SM90_TMA_STOREES1E_S20_S20_EEEvvEEEEvNT_6ParamsE)
        /*09a4*/ 	.short	0x0380
        /*09a6*/ 	.short	0x0800


	//----- nvinfo : EIATTR_SW_WAR
	.align		4
.L_56:
        /*09a8*/ 	.byte	0x04, 0x36
        /*09aa*/ 	.short	(.L_58 - .L_57)
.L_57:
        /*09ac*/ 	.word	0x00000008
.L_58:


//--------------------- .nv.callgraph             --------------------------
	.section	.nv.callgraph,"",@"SHT_CUDA_CALLGRAPH"
	.align	4
	.sectionentsize	8
	.align		4
        /*0000*/ 	.word	0x00000000
	.align		4
        /*0004*/ 	.word	0xffffffff
	.align		4
        /*0008*/ 	.word	index@(_ZN7cutlass13device_kernelINS_4gemm6kernel13GemmUniversalIN4cute5tupleIJiiiiEEENS1_10collective13CollectiveMmaINS1_35MainloopSm100TmaUmmaWarpSpecializedILi3ELi2ELi4ENS5_IJNS4_1CILi2EEESB_NSA_ILi1EEEEEEEENS5_IJNSA_ILi64EEENSA_ILi256EEESF_EEENS_12float_e5m2_tENS5_IJlSC_lEEESI_SJ_NS4_8TiledMMAINS4_8MMA_AtomIJNS4_10MMA_TraitsINS4_19SM100_MMA_F8F6F4_SSEJSI_SI_fSF_SG_NS4_17integral_constantINS4_4UMMA5MajorELSQ_0EEESR_NSO_INSP_7ScaleInELSS_0EEEST_EEEEEENS4_6LayoutINS5_IJSC_SC_SC_EEENS5_IJNSA_ILi0EEESY_SY_EEEEENS5_IJNS4_10UnderscoreES11_S11_EEEEENS4_23SM90_TMA_LOAD_MULTICASTENS4_14ComposedLayoutINS4_7SwizzleILi2ELi4ELi3EEENS4_18smem_ptr_flag_bitsILi8EEENSW_INS5_IJNSA_ILi8EEESF_EEENS5_IJSF_SC_EEEEEEEvNS4_8identityES14_S1E_vS1F_EENS_8epilogue10collective18CollectiveEpilogueINS1H_23Sm100TmaWarpSpecializedILi4ELi2ELi32ELb0ELb0EEEJSH_NS5_IJNSW_ISF_SC_EES1M_EEESI_SJ_SI_SJ_NS1H_6fusion15FusionCallbacksIS1L_NS1O_17LinearCombinationISI_fSI_fLNS_15FloatRoundStyleE2EEESH_S1N_JEEENS4_5SM1004TMEM4LOAD26SM100_TMEM_LOAD_16dp32b32xENS4_13SM90_TMA_LOADES1E_NS4_39AutoVectorizingCopyWithAssumedAlignmentILi128EEENS4_14SM90_TMA_STOREES1E_S20_S20_EEEvvEEEEvNT_6ParamsE)
	.align		4
        /*000c*/ 	.word	index@(__assertfail)
	.align		4
        /*0010*/ 	.word	0x00000000
	.align		4
        /*0014*/ 	.word	0xfffffffe
	.align		4
        /*0018*/ 	.word	0x00000000
	.align		4
        /*001c*/ 	.word	0xfffffffd
	.align		4
        /*0020*/ 	.word	0x00000000
	.align		4
        /*0024*/ 	.word	0xfffffffc


//--------------------- .nv.constant4             --------------------------
	.section	.nv.constant4,"a",@progbits
	.align	8
	.align		8
.nv.constant4:
        /*0000*/ 	.dword	__assertfail
	.align		8
        /*0008*/ 	.dword	__unnamed_1
	.align		8
        /*0010*/ 	.dword	__unnamed_2
	.align		8
        /*0018*/ 	.dword	__unnamed_3
	.align		8
        /*0020*/ 	.dword	_ZN39_INTERNAL_b2ae81c1_4_k_cu_e41eede3_89384cuda3std3__45__cpo5beginE
	.align		8
        /*0028*/ 	.dword	_ZN39_INTERNAL_b2ae81c1_4_k_cu_e41eede3_89384cuda3std3__45__cpo3endE
	.align		8
        /*0030*/ 	.dword	_ZN39_INTERNAL_b2ae81c1_4_k_cu_e41eede3_89384cuda3std3__45__cpo6cbeginE
	.align		8
        /*0038*/ 	.dword	_ZN39_INTERNAL_b2ae81c1_4_k_cu_e41eede3_89384cuda3std3__45__cpo4cendE
	.align		8
        /*0040*/ 	.dword	_ZN39_INTERNAL_b2ae81c1_4_k_cu_e41eede3_89384cuda3std3__441_GLOBAL__N__b2ae81c1_4_k_cu_e41eede3_89386ignoreE
	.align		8
        /*0048*/ 	.dword	_ZN39_INTERNAL_b2ae81c1_4_k_cu_e41eede3_89384cuda3std3__419piecewise_constructE
	.align		8
        /*0050*/ 	.dword	_ZN39_INTERNAL_b2ae81c1_4_k_cu_e41eede3_89384cuda3std3__48in_placeE
	.align		8
        /*0058*/ 	.dword	_ZN39_INTERNAL_b2ae81c1_4_k_cu_e41eede3_89384cuda3std6ranges3__45__cpo4swapE
	.align		8
        /*0060*/ 	.dword	_ZN39_INTERNAL_b2ae81c1_4_k_cu_e41eede3_89384cuda3std6ranges3__45__cpo9iter_moveE
	.align		8
        /*0068*/ 	.dword	_ZN39_INTERNAL_b2ae81c1_4_k_cu_e41eede3_89384cute7productE
	.align		8
        /*0070*/ 	.dword	_ZN39_INTERNAL_b2ae81c1_4_k_cu_e41eede3_89384cute1_E
	.align		8
        /*0078*/ 	.dword	$str$25
	.align		8
        /*0080*/ 	.dword	$str$26
	.align		8
        /*0088*/ 	.dword	$str$27
	.align		8
        /*0090*/ 	.dword	$str$28


//--------------------- .text._ZN7cutlass13device_kernelINS_4gemm6kernel13GemmUniversalIN4cute5tupleIJiiiiEEENS1_10collective13CollectiveMmaINS1_35MainloopSm100TmaUmmaWarpSpecializedILi3ELi2ELi4ENS5_IJNS4_1CILi2EEESB_NSA_ILi1EEEEEEEENS5_IJNSA_ILi64EEENSA_ILi256EEESF_EEENS_12float_e5m2_tENS5_IJlSC_lEEESI_SJ_NS4_8TiledMMAINS4_8MMA_AtomIJNS4_10MMA_TraitsINS4_19SM100_MMA_F8F6F4_SSEJSI_SI_fSF_SG_NS4_17integral_constantINS4_4UMMA5MajorELSQ_0EEESR_NSO_INSP_7ScaleInELSS_0EEEST_EEEEEENS4_6LayoutINS5_IJSC_SC_SC_EEENS5_IJNSA_ILi0EEESY_SY_EEEEENS5_IJNS4_10UnderscoreES11_S11_EEEEENS4_23SM90_TMA_LOAD_MULTICASTENS4_14ComposedLayoutINS4_7SwizzleILi2ELi4ELi3EEENS4_18smem_ptr_flag_bitsILi8EEENSW_INS5_IJNSA_ILi8EEESF_EEENS5_IJSF_SC_EEEEEEEvNS4_8identityES14_S1E_vS1F_EENS_8epilogue10collective18CollectiveEpilogueINS1H_23Sm100TmaWarpSpecializedILi4ELi2ELi32ELb0ELb0EEEJSH_NS5_IJNSW_ISF_SC_EES1M_EEESI_SJ_SI_SJ_NS1H_6fusion15FusionCallbacksIS1L_NS1O_17LinearCombinationISI_fSI_fLNS_15FloatRoundStyleE2EEESH_S1N_JEEENS4_5SM1004TMEM4LOAD26SM100_TMEM_LOAD_16dp32b32xENS4_13SM90_TMA_LOADES1E_NS4_39AutoVectorizingCopyWithAssumedAlignmentILi128EEENS4_14SM90_TMA_STOREES1E_S20_S20_EEEvvEEEEvNT_6ParamsE --------------------------
	.section	.text._ZN7cutlass13device_kernelINS_4gemm6kernel13GemmUniversalIN4cute5tupleIJiiiiEEENS1_10collective13CollectiveMmaINS1_35MainloopSm100TmaUmmaWarpSpecializedILi3ELi2ELi4ENS5_IJNS4_1CILi2EEESB_NSA_ILi1EEEEEEEENS5_IJNSA_ILi64EEENSA_ILi256EEESF_EEENS_12float_e5m2_tENS5_IJlSC_lEEESI_SJ_NS4_8TiledMMAINS4_8MMA_AtomIJNS4_10MMA_TraitsINS4_19SM100_MMA_F8F6F4_SSEJSI_SI_fSF_SG_NS4_17integral_constantINS4_4UMMA5MajorELSQ_0EEESR_NSO_INSP_7ScaleInELSS_0EEEST_EEEEEENS4_6LayoutINS5_IJSC_SC_SC_EEENS5_IJNSA_ILi0EEESY_SY_EEEEENS5_IJNS4_10UnderscoreES11_S11_EEEEENS4_23SM90_TMA_LOAD_MULTICASTENS4_14ComposedLayoutINS4_7SwizzleILi2ELi4ELi3EEENS4_18smem_ptr_flag_bitsILi8EEENSW_INS5_IJNSA_ILi8EEESF_EEENS5_IJSF_SC_EEEEEEEvNS4_8identityES14_S1E_vS1F_EENS_8epilogue10collective18CollectiveEpilogueINS1H_23Sm100TmaWarpSpecializedILi4ELi2ELi32ELb0ELb0EEEJSH_NS5_IJNSW_ISF_SC_EES1M_EEESI_SJ_SI_SJ_NS1H_6fusion15FusionCallbacksIS1L_NS1O_17LinearCombinationISI_fSI_fLNS_15FloatRoundStyleE2EEESH_S1N_JEEENS4_5SM1004TMEM4LOAD26SM100_TMEM_LOAD_16dp32b32xENS4_13SM90_TMA_LOADES1E_NS4_39AutoVectorizingCopyWithAssumedAlignmentILi128EEENS4_14SM90_TMA_STOREES1E_S20_S20_EEEvvEEEEvNT_6ParamsE,"ax",@progbits
	.align	128
.text._ZN7cutlass13device_kernelINS_4gemm6kernel13GemmUniversalIN4cute5tupleIJiiiiEEENS1_10collective13CollectiveMmaINS1_35MainloopSm100TmaUmmaWarpSpecializedILi3ELi2ELi4ENS5_IJNS4_1CILi2EEESB_NSA_ILi1EEEEEEEENS5_IJNSA_ILi64EEENSA_ILi256EEESF_EEENS_12float_e5m2_tENS5_IJlSC_lEEESI_SJ_NS4_8TiledMMAINS4_8MMA_AtomIJNS4_10MMA_TraitsINS4_19SM100_MMA_F8F6F4_SSEJSI_SI_fSF_SG_NS4_17integral_constantINS4_4UMMA5MajorELSQ_0EEESR_NSO_INSP_7ScaleInELSS_0EEEST_EEEEEENS4_6LayoutINS5_IJSC_SC_SC_EEENS5_IJNSA_ILi0EEESY_SY_EEEEENS5_IJNS4_10UnderscoreES11_S11_EEEEENS4_23SM90_TMA_LOAD_MULTICASTENS4_14ComposedLayoutINS4_7SwizzleILi2ELi4ELi3EEENS4_18smem_ptr_flag_bitsILi8EEENSW_INS5_IJNSA_ILi8EEESF_EEENS5_IJSF_SC_EEEEEEEvNS4_8identityES14_S1E_vS1F_EENS_8epilogue10collective18CollectiveEpilogueINS1H_23Sm100TmaWarpSpecializedILi4ELi2ELi32ELb0ELb0EEEJSH_NS5_IJNSW_ISF_SC_EES1M_EEESI_SJ_SI_SJ_NS1H_6fusion15FusionCallbacksIS1L_NS1O_17LinearCombinationISI_fSI_fLNS_15FloatRoundStyleE2EEESH_S1N_JEEENS4_5SM1004TMEM4LOAD26SM100_TMEM_LOAD_16dp32b32xENS4_13SM90_TMA_LOADES1E_NS4_39AutoVectorizingCopyWithAssumedAlignmentILi128EEENS4_14SM90_TMA_STOREES1E_S20_S20_EEEvvEEEEvNT_6ParamsE:
        .type           _ZN7cutlass13device_kernelINS_4gemm6kernel13GemmUniversalIN4cute5tupleIJiiiiEEENS1_10collective13CollectiveMmaINS1_35MainloopSm100TmaUmmaWarpSpecializedILi3ELi2ELi4ENS5_IJNS4_1CILi2EEESB_NSA_ILi1EEEEEEEENS5_IJNSA_ILi64EEENSA_ILi256EEESF_EEENS_12float_e5m2_tENS5_IJlSC_lEEESI_SJ_NS4_8TiledMMAINS4_8MMA_AtomIJNS4_10MMA_TraitsINS4_19SM100_MMA_F8F6F4_SSEJSI_SI_fSF_SG_NS4_17integral_constantINS4_4UMMA5MajorELSQ_0EEESR_NSO_INSP_7ScaleInELSS_0EEEST_EEEEEENS4_6LayoutINS5_IJSC_SC_SC_EEENS5_IJNSA_ILi0EEESY_SY_EEEEENS5_IJNS4_10UnderscoreES11_S11_EEEEENS4_23SM90_TMA_LOAD_MULTICASTENS4_14ComposedLayoutINS4_7SwizzleILi2ELi4ELi3EEENS4_18smem_ptr_flag_bitsILi8EEENSW_INS5_IJNSA_ILi8EEESF_EEENS5_IJSF_SC_EEEEEEEvNS4_8identityES14_S1E_vS1F_EENS_8epilogue10collective18CollectiveEpilogueINS1H_23Sm100TmaWarpSpecializedILi4ELi2ELi32ELb0ELb0EEEJSH_NS5_IJNSW_ISF_SC_EES1M_EEESI_SJ_SI_SJ_NS1H_6fusion15FusionCallbacksIS1L_NS1O_17LinearCombinationISI_fSI_fLNS_15FloatRoundStyleE2EEESH_S1N_JEEENS4_5SM1004TMEM4LOAD26SM100_TMEM_LOAD_16dp32b32xENS4_13SM90_TMA_LOADES1E_NS4_39AutoVectorizingCopyWithAssumedAlignmentILi128EEENS4_14SM90_TMA_STOREES1E_S20_S20_EEEvvEEEEvNT_6ParamsE,@function
        .size           _ZN7cutlass13device_kernelINS_4gemm6kernel13GemmUniversalIN4cute5tupleIJiiiiEEENS1_10collective13CollectiveMmaINS1_35MainloopSm100TmaUmmaWarpSpecializedILi3ELi2ELi4ENS5_IJNS4_1CILi2EEESB_NSA_ILi1EEEEEEEENS5_IJNSA_ILi64EEENSA_ILi256EEESF_EEENS_12float_e5m2_tENS5_IJlSC_lEEESI_SJ_NS4_8TiledMMAINS4_8MMA_AtomIJNS4_10MMA_TraitsINS4_19SM100_MMA_F8F6F4_SSEJSI_SI_fSF_SG_NS4_17integral_constantINS4_4UMMA5MajorELSQ_0EEESR_NSO_INSP_7ScaleInELSS_0EEEST_EEEEEENS4_6LayoutINS5_IJSC_SC_SC_EEENS5_IJNSA_ILi0EEESY_SY_EEEEENS5_IJNS4_10UnderscoreES11_S11_EEEEENS4_23SM90_TMA_LOAD_MULTICASTENS4_14ComposedLayoutINS4_7SwizzleILi2ELi4ELi3EEENS4_18smem_ptr_flag_bitsILi8EEENSW_INS5_IJNSA_ILi8EEESF_EEENS5_IJSF_SC_EEEEEEEvNS4_8identityES14_S1E_vS1F_EENS_8epilogue10collective18CollectiveEpilogueINS1H_23Sm100TmaWarpSpecializedILi4ELi2ELi32ELb0ELb0EEEJSH_NS5_IJNSW_ISF_SC_EES1M_EEESI_SJ_SI_SJ_NS1H_6fusion15FusionCallbacksIS1L_NS1O_17LinearCombinationISI_fSI_fLNS_15FloatRoundStyleE2EEESH_S1N_JEEENS4_5SM1004TMEM4LOAD26SM100_TMEM_LOAD_16dp32b32xENS4_13SM90_TMA_LOADES1E_NS4_39AutoVectorizingCopyWithAssumedAlignmentILi128EEENS4_14SM90_TMA_STOREES1E_S20_S20_EEEvvEEEEvNT_6ParamsE,(.L_x_174 - _ZN7cutlass13device_kernelINS_4gemm6kernel13GemmUniversalIN4cute5tupleIJiiiiEEENS1_10collective13CollectiveMmaINS1_35MainloopSm100TmaUmmaWarpSpecializedILi3ELi2ELi4ENS5_IJNS4_1CILi2EEESB_NSA_ILi1EEEEEEEENS5_IJNSA_ILi64EEENSA_ILi256EEESF_EEENS_12float_e5m2_tENS5_IJlSC_lEEESI_SJ_NS4_8TiledMMAINS4_8MMA_AtomIJNS4_10MMA_TraitsINS4_19SM100_MMA_F8F6F4_SSEJSI_SI_fSF_SG_NS4_17integral_constantINS4_4UMMA5MajorELSQ_0EEESR_NSO_INSP_7ScaleInELSS_0EEEST_EEEEEENS4_6LayoutINS5_IJSC_SC_SC_EEENS5_IJNSA_ILi0EEESY_SY_EEEEENS5_IJNS4_10UnderscoreES11_S11_EEEEENS4_23SM90_TMA_LOAD_MULTICASTENS4_14ComposedLayoutINS4_7SwizzleILi2ELi4ELi3EEENS4_18smem_ptr_flag_bitsILi8EEENSW_INS5_IJNSA_ILi8EEESF_EEENS5_IJSF_SC_EEEEEEEvNS4_8identityES14_S1E_vS1F_EENS_8epilogue10collective18CollectiveEpilogueINS1H_23Sm100TmaWarpSpecializedILi4ELi2ELi32ELb0ELb0EEEJSH_NS5_IJNSW_ISF_SC_EES1M_EEESI_SJ_SI_SJ_NS1H_6fusion15FusionCallbacksIS1L_NS1O_17LinearCombinationISI_fSI_fLNS_15FloatRoundStyleE2EEESH_S1N_JEEENS4_5SM1004TMEM4LOAD26SM100_TMEM_LOAD_16dp32b32xENS4_13SM90_TMA_LOADES1E_NS4_39AutoVectorizingCopyWithAssumedAlignmentILi128EEENS4_14SM90_TMA_STOREES1E_S20_S20_EEEvvEEEEvNT_6ParamsE)
        .other          _ZN7cutlass13device_kernelINS_4gemm6kernel13GemmUniversalIN4cute5tupleIJiiiiEEENS1_10collective13CollectiveMmaINS1_35MainloopSm100TmaUmmaWarpSpecializedILi3ELi2ELi4ENS5_IJNS4_1CILi2EEESB_NSA_ILi1EEEEEEEENS5_IJNSA_ILi64EEENSA_ILi256EEESF_EEENS_12float_e5m2_tENS5_IJlSC_lEEESI_SJ_NS4_8TiledMMAINS4_8MMA_AtomIJNS4_10MMA_TraitsINS4_19SM100_MMA_F8F6F4_SSEJSI_SI_fSF_SG_NS4_17integral_constantINS4_4UMMA5MajorELSQ_0EEESR_NSO_INSP_7ScaleInELSS_0EEEST_EEEEEENS4_6LayoutINS5_IJSC_SC_SC_EEENS5_IJNSA_ILi0EEESY_SY_EEEEENS5_IJNS4_10UnderscoreES11_S11_EEEEENS4_23SM90_TMA_LOAD_MULTICASTENS4_14ComposedLayoutINS4_7SwizzleILi2ELi4ELi3EEENS4_18smem_ptr_flag_bitsILi8EEENSW_INS5_IJNSA_ILi8EEESF_EEENS5_IJSF_SC_EEEEEEEvNS4_8identityES14_S1E_vS1F_EENS_8epilogue10collective18CollectiveEpilogueINS1H_23Sm100TmaWarpSpecializedILi4ELi2ELi32ELb0ELb0EEEJSH_NS5_IJNSW_ISF_SC_EES1M_EEESI_SJ_SI_SJ_NS1H_6fusion15FusionCallbacksIS1L_NS1O_17LinearCombinationISI_fSI_fLNS_15FloatRoundStyleE2EEESH_S1N_JEEENS4_5SM1004TMEM4LOAD26SM100_TMEM_LOAD_16dp32b32xENS4_13SM90_TMA_LOADES1E_NS4_39AutoVectorizingCopyWithAssumedAlignmentILi128EEENS4_14SM90_TMA_STOREES1E_S20_S20_EEEvvEEEEvNT_6ParamsE,@"STO_CUDA_ENTRY STV_DEFAULT"
_ZN7cutlass13device_kernelINS_4gemm6kernel13GemmUniversalIN4cute5tupleIJiiiiEEENS1_10collective13CollectiveMmaINS1_35MainloopSm100TmaUmmaWarpSpecializedILi3ELi2ELi4ENS5_IJNS4_1CILi2EEESB_NSA_ILi1EEEEEEEENS5_IJNSA_ILi64EEENSA_ILi256EEESF_EEENS_12float_e5m2_tENS5_IJlSC_lEEESI_SJ_NS4_8TiledMMAINS4_8MMA_AtomIJNS4_10MMA_TraitsINS4_19SM100_MMA_F8F6F4_SSEJSI_SI_fSF_SG_NS4_17integral_constantINS4_4UMMA5MajorELSQ_0EEESR_NSO_INSP_7ScaleInELSS_0EEEST_EEEEEENS4_6LayoutINS5_IJSC_SC_SC_EEENS5_IJNSA_ILi0EEESY_SY_EEEEENS5_IJNS4_10UnderscoreES11_S11_EEEEENS4_23SM90_TMA_LOAD_MULTICASTENS4_14ComposedLayoutINS4_7SwizzleILi2ELi4ELi3EEENS4_18smem_ptr_flag_bitsILi8EEENSW_INS5_IJNSA_ILi8EEESF_EEENS5_IJSF_SC_EEEEEEEvNS4_8identityES14_S1E_vS1F_EENS_8epilogue10collective18CollectiveEpilogueINS1H_23Sm100TmaWarpSpecializedILi4ELi2ELi32ELb0ELb0EEEJSH_NS5_IJNSW_ISF_SC_EES1M_EEESI_SJ_SI_SJ_NS1H_6fusion15FusionCallbacksIS1L_NS1O_17LinearCombinationISI_fSI_fLNS_15FloatRoundStyleE2EEESH_S1N_JEEENS4_5SM1004TMEM4LOAD26SM100_TMEM_LOAD_16dp32b32xENS4_13SM90_TMA_LOADES1E_NS4_39AutoVectorizingCopyWithAssumedAlignmentILi128EEENS4_14SM90_TMA_STOREES1E_S20_S20_EEEvvEEEEvNT_6ParamsE:
[----:B------:R-:W1:Y:S01]  /*0000*/  LDC R1, c[0x0][0x37c] ;  /* 0x0000df00ff017b82 */ /* 0x000e620000000800 */
[----:B------:R-:W2:Y:S01]  /*0010*/  S2R R95, SR_TID.X ;  /* 0x00000000005f7919 */ /* 0x000ea20000002100 */
[----:B------:R-:W3:Y:S01]  /*0020*/  LDCU.64 UR8, c[0x0][0x890] ;  /* 0x00011200ff0877ac */ /* 0x000ee20008000a00 */
[----:B------:R-:W-:Y:S02]  /*0030*/  PRMT R85, RZ, 0x7610, R85 ;  /* 0x00007610ff557816 */ /* 0x000fe40000000055 */
[----:B------:R-:W-:Y:S01]  /*0040*/  ELECT P3, URZ, PT ;  /* 0x0000000000ff782f */ /* 0x000fe20003860000 */
[----:B---3--:R-:W-:-:S04]  /*0050*/  UISETP.NE.U32.AND UP0, UPT, UR8, URZ, UPT ;  /* 0x000000ff0800728c */ /* 0x008fc8000bf05070 */
[----:B------:R-:W-:Y:S01]  /*0060*/  UISETP.NE.AND.EX UP0, UPT, UR9, URZ, UPT, UP0 ;  /* 0x000000ff0900728c */ /* 0x000fe2000bf05300 */
[----:B--2---:R-:W-:-:S05]  /*0070*/  SHF.R.U32.HI R86, RZ, 0x5, R95 ;  /* 0x00000005ff567819 */ /* 0x004fca000001165f */
[----:B------:R-:W2:Y:S02]  /*0080*/  SHFL.IDX PT, R0, R86, RZ, 0x1f ;  /* 0x00001fff56007589 */ /* 0x000ea400000e0000 */
[----:B--2---:R-:W-:Y:S01]  /*0090*/  R2UR UR17, R0 ;  /* 0x00000000001172ca */ /* 0x004fe200000e0000 */
[----:B-1----:R-:W-:-:S14]  /*00a0*/  BRA.U UP0, `(.L_x_0) ;  /* 0x0000000100307547 */ /* 0x002fdc000b800000 */
[----:B------:R-:W1:Y:S02]  /*00b0*/  LDCU.64 UR4, c[0x0][0x888] ;  /* 0x00011100ff0477ac */ /* 0x000e640008000a00 */
[----:B-1----:R-:W-:-:S04]  /*00c0*/  UISETP.NE.U32.AND UP0, UPT, UR4, URZ, UPT ;  /* 0x000000ff0400728c */ /* 0x002fc8000bf05070 */
[----:B------:R-:W-:-:S09]  /*00d0*/  UISETP.NE.AND.EX UP0, UPT, UR5, URZ, UPT, UP0 ;  /* 0x000000ff0500728c */ /* 0x000fd2000bf05300 */
[----:B------:R-:W-:Y:S05]  /*00e0*/  BRA.U !UP0, `(.L_x_1) ;  /* 0x0000000108147547 */ /* 0x000fea000b800000 */
[----:B------:R-:W1:Y:S01]  /*00f0*/  LDC.64 R2, c[0x0][0x888] ;  /* 0x00022200ff027b82 */ /* 0x000e620000000a00 */
[----:B------:R-:W1:Y:S02]  /*0100*/  LDCU.64 UR4, c[0x0][0x358] ;  /* 0x00006b00ff0477ac */ /* 0x000e640008000a00 */
[----:B-1----:R1:W5:Y:S01]  /*0110*/  LDG.E R41, desc[UR4][R2.64] ;  /* 0x0000000402297981 */ /* 0x002362000c1e1900 */
[----:B------:R-:W-:Y:S01]  /*0120*/  HFMA2 R85, -RZ, RZ, 0, 5.9604644775390625e-08 ;  /* 0x00000001ff557431 */ /* 0x000fe200000001ff */
[----:B------:R-:W-:Y:S05]  /*0130*/  BRA `(.L_x_0) ;  /* 0x00000000000c7947 */ /* 0x000fea0003800000 */
.L_x_1:
[----:B------:R-:W1:Y:S01]  /*0140*/  LDCU UR4, c[0x0][0x880] ;  /* 0x00011000ff0477ac */ /* 0x000e620008000800 */
[----:B------:R-:W-:Y:S01]  /*0150*/  HFMA2 R85, -RZ, RZ, 0, 5.9604644775390625e-08 ;  /* 0x00000001ff557431 */ /* 0x000fe200000001ff */
[----:B-1----:R-:W-:-:S07]  /*0160*/  MOV R41, UR4 ;  /* 0x0000000400297c02 */ /* 0x002fce0008000f00 */
.L_x_0:
[----:B------:R-:W2:Y:S02]  /*0170*/  LDCU.64 UR4, c[0x0][0x8b0] ;  /* 0x00011600ff0477ac */ /* 0x000ea40008000a00 */
[----:B--2---:R-:W-:-:S04]  /*0180*/  UISETP.NE.U32.AND UP0, UPT, UR4, URZ, UPT ;  /* 0x000000ff0400728c */ /* 0x004fc8000bf05070 */
[----:B------:R-:W-:-:S09]  /*0190*/  UISETP.NE.AND.EX UP0, UPT, UR5, URZ, UPT, UP0 ;  /* 0x000000ff0500728c */ /* 0x000fd2000bf05300 */
[----:B------:R-:W-:Y:S05]  /*01a0*/  BRA.U UP0, `(.L_x_2) ;  /* 0x0000000100287547 */ /* 0x000fea000b800000 */
[----:B------:R-:W2:Y:S02]  /*01b0*/  LDCU.64 UR4, c[0x0][0x8a8] ;  /* 0x00011500ff0477ac */ /* 0x000ea40008000a00 */
[----:B--2---:R-:W-:-:S04]  /*01c0*/  UISETP.NE.U32.AND UP0, UPT, UR4, URZ, UPT ;  /* 0x000000ff0400728c */ /* 0x004fc8000bf05070 */
[----:B------:R-:W-:-:S09]  /*01d0*/  UISETP.NE.AND.EX UP0, UPT, UR5, URZ, UPT, UP0 ;  /* 0x000000ff0500728c */ /* 0x000fd2000bf05300 */
[----:B------:R-:W-:Y:S05]  /*01e0*/  BRA.U !UP0, `(.L_x_3) ;  /* 0x0000000108107547 */ /* 0x000fea000b800000 */
[----:B------:R-:W2:Y:S01]  /*01f0*/  LDC.64 R38, c[0x0][0x8a8] ;  /* 0x00022a00ff267b82 */ /* 0x000ea20000000a00 */
[----:B------:R-:W2:Y:S02]  /*0200*/  LDCU.64 UR4, c[0x0][0x358] ;  /* 0x00006b00ff0477ac */ /* 0x000ea40008000a00 */
[----:B--2---:R2:W5:Y:S01]  /*0210*/  LDG.E R38, desc[UR4][R38.64] ;  /* 0x0000000426267981 */ /* 0x004562000c1e1900 */
[----:B------:R-:W-:Y:S05]  /*0220*/  BRA `(.L_x_2) ;  /* 0x0000000000087947 */ /* 0x000fea0003800000 */
.L_x_3:
[----:B------:R-:W2:Y:S02]  /*0230*/  LDCU UR4, c[0x0][0x8a0] ;  /* 0x00011400ff0477ac */ /* 0x000ea40008000800 */
[----:B--2---:R-:W-:Y:S02]  /*0240*/  MOV R38, UR4 ;  /* 0x0000000400267c02 */ /* 0x004fe40008000f00 */
.L_x_2:
[----:B------:R-:W-:Y:S01]  /*0250*/  IMAD.U32 R0, RZ, RZ, UR17 ;  /* 0x00000011ff007e24 */ /* 0x000fe2000f8e00ff */
[----:B------:R-:W-:Y:S04]  /*0260*/  BSSY.RECONVERGENT B0, `(.L_x_4) ;  /* 0x000000c000007945 */ /* 0x000fe80003800200 */
[C---:B------:R-:W-:Y:S02]  /*0270*/  ISETP.NE.OR P1, PT, R0.reuse, 0x1, !P3 ;  /* 0x000000010000780c */ /* 0x040fe40005f25670 */
[----:B------:R-:W-:-:S11]  /*0280*/  ISETP.NE.OR P0, PT, R0, 0x3, !P3 ;  /* 0x000000030000780c */ /* 0x000fd60005f05670 */
[----:B------:R-:W-:Y:S05]  /*0290*/  @P1 BRA `(.L_x_5) ;  /* 0x0000000000201947 */ /* 0x000fea0003800000 */
[----:B------:R-:W3:Y:S02]  /*02a0*/  LDCU.64 UR4, c[0x0][0x348] ;  /* 0x00006900ff0477ac */ /* 0x000ee40008000a00 */
[----:B---3--:R-:W-:Y:S02]  /*02b0*/  UIADD3 UR6, UP1, UPT, UR4, 0x80, URZ ;  /* 0x0000008004067890 */ /* 0x008fe4000ff3e0ff */
[----:B------:R-:W-:Y:S02]  /*02c0*/  UIADD3 UR4, UP0, UPT, UR4, 0x180, URZ ;  /* 0x0000018004047890 */ /* 0x000fe4000ff1e0ff */
[----:B------:R-:W-:Y:S02]  /*02d0*/  UIADD3.X UR7, UPT, UPT, URZ, UR5, URZ, UP1, !UPT ;  /* 0x00000005ff077290 */ /* 0x000fe40008ffe4ff */
[----:B------:R-:W-:-:S07]  /*02e0*/  UIADD3.X UR5, UPT, UPT, URZ, UR5, URZ, UP0, !UPT ;  /* 0x00000005ff057290 */ /* 0x000fce00087fe4ff */
[----:B------:R3:W-:Y:S02]  /*02f0*/  UTMACCTL.PF [UR6] ;  /* 0x00000000060079b9 */ /* 0x0007e40008040000 */
[----:B------:R3:W-:Y:S02]  /*0300*/  UTMACCTL.PF [UR4] ;  /* 0x00000000040079b9 */ /* 0x0007e40008040000 */
[----:B---3--:R-:W-:Y:S01]  /*0310*/  NOP ;  /* 0x0000000000007918 */ /* 0x008fe20000000000 */
.L_x_5:
[----:B------:R-:W-:Y:S05]  /*0320*/  BSYNC.RECONVERGENT B0 ;  /* 0x0000000000007941 */ /* 0x000fea0003800200 */
.L_x_4:
[----:B------:R-:W-:Y:S04]  /*0330*/  BSSY.RECONVERGENT B0, `(.L_x_6) ;  /* 0x000000a000007945 */ /* 0x000fe80003800200 */
        /* <DEDUP_REMOVED lines=9> */
.L_x_7:
[----:B------:R-:W-:Y:S05]  /*03d0*/  BSYNC.RECONVERGENT B0 ;  /* 0x0000000000007941 */ /* 0x000fea0003800200 */
.L_x_6:
[----:B------:R-:W3:Y:S01]  /*03e0*/  LDCU.64 UR4, c[0x0][0x888] ;  /* 0x00011100ff0477ac */ /* 0x000ee20008000a00 */
[----:B------:R-:W-:Y:S02]  /*03f0*/  UISETP.EQ.U32.AND UP1, UPT, UR8, URZ, UPT ;  /* 0x000000ff0800728c */ /* 0x000fe4000bf22070 */
[----:B------:R-:W-:Y:S02]  /*0400*/  UPLOP3.LUT UP3, UPT, UPT, UPT, UPT, 0x80, 0x8 ;  /* 0x000000000008789c */ /* 0x000fe40003f6f070 */
[----:B---3--:R-:W-:-:S04]  /*0410*/  UISETP.NE.U32.AND UP0, UPT, UR4, URZ, UPT ;  /* 0x000000ff0400728c */ /* 0x008fc8000bf05070 */
[----:B------:R-:W-:-:S04]  /*0420*/  UISETP.NE.AND.EX UP0, UPT, UR5, URZ, UPT, UP0 ;  /* 0x000000ff0500728c */ /* 0x000fc8000bf05300 */
[----:B------:R-:W-:-:S04]  /*0430*/  UISETP.EQ.OR.EX UP2, UPT, UR9, URZ, !UP0, UP1 ;  /* 0x000000ff0900728c */ /* 0x000fc8000c742710 */
[----:B------:R-:W-:-:S06]  /*0440*/  UP2UR UR4, UPR, URZ, 0x4 ;  /* 0x00000004ff047883 */ /* 0x000fcc0008000000 */
[----:B------:R-:W-:Y:S01]  /*0450*/  MOV R88, UR4 ;  /* 0x0000000400587c02 */ /* 0x000fe20008000f00 */
[----:B------:R-:W-:Y:S06]  /*0460*/  BRA.U !UP2, `(.L_x_8) ;  /* 0x000000010a207547 */ /* 0x000fec000b800000 */
[----:B------:R-:W-:Y:S01]  /*0470*/  UISETP.NE.U32.AND UP1, UPT, UR8, URZ, UPT ;  /* 0x000000ff0800728c */ /* 0x000fe2000bf25070 */
[----:B-----5:R-:W-:Y:S01]  /*0480*/  FSETP.NEU.AND P0, PT, R41, RZ, PT ;  /* 0x000000ff2900720b */ /* 0x020fe20003f0d000 */
[----:B------:R-:W-:Y:S02]  /*0490*/  USEL UR4, URZ, 0xffffffff, UP0 ;  /* 0xffffffffff047887 */ /* 0x000fe40008000000 */
[----:B------:R-:W-:-:S10]  /*04a0*/  UISETP.NE.AND.EX UP1, UPT, UR9, URZ, UPT, UP1 ;  /* 0x000000ff0900728c */ /* 0x000fd4000bf25310 */
[----:B------:R-:W-:Y:S01]  /*04b0*/  VOTEU.ANY UP0, P0 ;  /* 0x0000000000ff7886 */ /* 0x000fe20000000100 */
[----:B------:R-:W-:-:S04]  /*04c0*/  @!UP1 USEL UR4, URZ, 0xffffffff, UP0 ;  /* 0xffffffffff049887 */ /* 0x000fc80008000000 */
[----:B------:R-:W-:-:S04]  /*04d0*/  ULOP3.LUT UR4, UR4, 0x1, URZ, 0xc0, !UPT ;  /* 0x0000000104047892 */ /* 0x000fc8000f8ec0ff */
[----:B------:R-:W-:-:S11]  /*04e0*/  UISETP.NE.U32.AND UP3, UPT, UR4, 0x1, UPT ;  /* 0x000000010400788c */ /* 0x000fd6000bf65070 */
.L_x_8:
[----:B-1----:R-:W1:Y:S01]  /*04f0*/  SHFL.IDX PT, R2, R86, RZ, 0x1f ;  /* 0x00001fff56027589 */ /* 0x002e6200000e0000 */
[----:B------:R-:W-:-:S04]  /*0500*/  UISETP.NE.AND UP0, UPT, UR17, 0x2, UPT ;  /* 0x000000021100788c */ /* 0x000fc8000bf05270 */
[----:B------:R-:W-:Y:S01]  /*0510*/  USEL UR48, URZ, 0x1, UP0 ;  /* 0x00000001ff307887 */ /* 0x000fe20008000000 */
[----:B-1----:R-:W-:-:S13]  /*0520*/  ISETP.NE.AND P0, PT, R2, RZ, PT ;  /* 0x000000ff0200720c */ /* 0x002fda0003f05270 */
[----:B------:R-:W-:Y:S05]  /*0530*/  @P0 BRA `(.L_x_9) ;  /* 0x0000000000500947 */ /* 0x000fea0003800000 */
[----:B------:R-:W1:Y:S01]  /*0540*/  S2UR UR4, SR_CgaCtaId ;  /* 0x00000000000479c3 */ /* 0x000e620000008800 */
[----:B------:R-:W-:Y:S01]  /*0550*/  UMOV UR5, 0x400 ;  /* 0x0000040000057882 */ /* 0x000fe20000000000 */
[----:B------:R-:W-:Y:S01]  /*0560*/  UMOV UR8, 0x1 ;  /* 0x0000000100087882 */ /* 0x000fe20000000000 */
[----:B------:R-:W-:Y:S01]  /*0570*/  UMOV UR6, 0x3 ;  /* 0x0000000300067882 */ /* 0x000fe20000000000 */
[----:B------:R-:W-:-:S04]  /*0580*/  UIADD3 UR8, UPT, UPT, -UR8, 0x100000, URZ ;  /* 0x0010000008087890 */ /* 0x000fc8000fffe1ff */
[----:B------:R-:W-:Y:S02]  /*0590*/  USHF.L.U32 UR9, UR8, 0xb, URZ ;  /* 0x0000000b08097899 */ /* 0x000fe400080006ff */
[----:B------:R-:W-:Y:S02]  /*05a0*/  USHF.L.U32 UR8, UR8, 0x1, URZ ;  /* 0x0000000108087899 */ /* 0x000fe400080006ff */
[----:B------:R-:W-:-:S04]  /*05b0*/  UIADD3 UR6, UPT, UPT, -UR6, 0x100000, URZ ;  /* 0x0010000006067890 */ /* 0x000fc8000fffe1ff */
[----:B------:R-:W-:Y:S02]  /*05c0*/  USHF.L.U32 UR7, UR6, 0xb, URZ ;  /* 0x0000000b06077899 */ /* 0x000fe400080006ff */
[----:B------:R-:W-:Y:S01]  /*05d0*/  USHF.L.U32 UR6, UR6, 0x1, URZ ;  /* 0x0000000106067899 */ /* 0x000fe200080006ff */
[----:B------:R-:W-:Y:S01]  /*05e0*/  ELECT P0, URZ, PT ;  /* 0x0000000000ff782f */ /* 0x000fe20003800000 */
[----:B-1----:R-:W-:Y:S01]  /*05f0*/  ULEA UR4, UR4, UR5, 0x18 ;  /* 0x0000000504047291 */ /* 0x002fe2000f8ec0ff */
[----:B------:R-:W1:Y:S11]  /*0600*/  FENCE.VIEW.ASYNC.S ;  /* 0x00000000000073c6 */ /* 0x000e760000000000 */
[----:B-1----:R1:W3:Y:S01]  /*0610*/  SYNCS.EXCH.64 URZ, [UR4], UR8 ;  /* 0x0000000804ff75b2 */ /* 0x0022e20008000100 */
[----:B------:R1:W4:Y:S01]  /*0620*/  SYNCS.EXCH.64 URZ, [UR4+0x18], UR6 ;  /* 0x0000180604ff75b2 */ /* 0x0003220008000100 */
[----:B------:R1:W1:Y:S01]  /*0630*/  SYNCS.EXCH.64 URZ, [UR4+0x8], UR8 ;  /* 0x0000080804ff75b2 */ /* 0x0002620008000100 */
[----:B------:R1:W1:Y:S01]  /*0640*/  SYNCS.EXCH.64 URZ, [UR4+0x20], UR6 ;  /* 0x0000200604ff75b2 */ /* 0x0002620008000100 */
[----:B------:R1:W1:Y:S01]  /*0650*/  SYNCS.EXCH.64 URZ, [UR4+0x10], UR8 ;  /* 0x0000100804ff75b2 */ /* 0x0002620008000100 */
[----:B------:R1:W1:Y:S01]  /*0660*/  SYNCS.EXCH.64 URZ, [UR4+0x28], UR6 ;  /* 0x0000280604ff75b2 */ /* 0x0002620008000100 */
[----:B------:R-:W-:Y:S01]  /*0670*/  NOP ;  /* 0x0000000000007918 */ /* 0x000fe20000000000 */
.L_x_9:
[----:B------:R-:W2:Y:S01]  /*0680*/  SHFL.IDX PT, R2, R86, RZ, 0x1f ;  /* 0x00001fff56027589 */ /* 0x000ea200000e0000 */
[----:B------:R-:W-:Y:S01]  /*0690*/  NOP ;  /* 0x0000000000007918 */ /* 0x000fe20000000000 */
[----:B--2---:R-:W-:-:S13]  /*06a0*/  ISETP.NE.AND P0, PT, R2, 0x1, PT ;  /* 0x000000010200780c */ /* 0x004fda0003f05270 */
[----:B------:R-:W-:Y:S05]  /*06b0*/  @P0 BRA `(.L_x_10) ;  /* 0x0000000000580947 */ /* 0x000fea0003800000 */
[----:B-1----:R-:W1:Y:S01]  /*06c0*/  S2UR UR4, SR_CgaCtaId ;  /* 0x00000000000479c3 */ /* 0x002e620000008800 */
        /* <DEDUP_REMOVED lines=12> */
[----:B-1----:R2:W1:Y:S01]  /*0790*/  SYNCS.EXCH.64 URZ, [UR4+0x30], UR8 ;  /* 0x0000300804ff75b2 */ /* 0x0024620008000100 */
[----:B------:R2:W1:Y:S01]  /*07a0*/  SYNCS.EXCH.64 URZ, [UR4+0x50], UR6 ;  /* 0x0000500604ff75b2 */ /* 0x0004620008000100 */
[----:B------:R2:W1:Y:S01]  /*07b0*/  SYNCS.EXCH.64 URZ, [UR4+0x38], UR8 ;  /* 0x0000380804ff75b2 */ /* 0x0004620008000100 */
[----:B------:R2:W1:Y:S01]  /*07c0*/  SYNCS.EXCH.64 URZ, [UR4+0x58], UR6 ;  /* 0x0000580604ff75b2 */ /* 0x0004620008000100 */
[----:B------:R2:W1:Y:S01]  /*07d0*/  SYNCS.EXCH.64 URZ, [UR4+0x40], UR8 ;  /* 0x0000400804ff75b2 */ /* 0x0004620008000100 */
[----:B------:R2:W1:Y:S01]  /*07e0*/  SYNCS.EXCH.64 URZ, [UR4+0x60], UR6 ;  /* 0x0000600604ff75b2 */ /* 0x0004620008000100 */
[----:B------:R2:W1:Y:S01]  /*07f0*/  SYNCS.EXCH.64 URZ, [UR4+0x48], UR8 ;  /* 0x0000480804ff75b2 */ /* 0x0004620008000100 */
[----:B------:R2:W1:Y:S02]  /*0800*/  SYNCS.EXCH.64 URZ, [UR4+0x68], UR6 ;  /* 0x0000680604ff75b2 */ /* 0x0004640008000100 */
[----:B--2---:R-:W-:Y:S01]  /*0810*/  NOP ;  /* 0x0000000000007918 */ /* 0x004fe20000000000 */
.L_x_10:
[----:B------:R-:W2:Y:S01]  /*0820*/  SHFL.IDX PT, R2, R86, RZ, 0x1f ;  /* 0x00001fff56027589 */ /* 0x000ea200000e0000 */
[----:B------:R-:W-:Y:S01]  /*0830*/  NOP ;  /* 0x0000000000007918 */ /* 0x000fe20000000000 */
[----:B--2---:R-:W-:-:S13]  /*0840*/  ISETP.NE.AND P0, PT, R2, 0x3, PT ;  /* 0x000000030200780c */ /* 0x004fda0003f05270 */
[----:B------:R-:W-:Y:S05]  /*0850*/  @P0 BRA `(.L_x_11) ;  /* 0x0000000000300947 */ /* 0x000fea0003800000 */
[----:B-1----:R-:W1:Y:S01]  /*0860*/  S2UR UR6, SR_CgaCtaId ;  /* 0x00000000000679c3 */ /* 0x002e620000008800 */
[----:B------:R-:W-:Y:S01]  /*0870*/  UMOV UR4, 0x400 ;  /* 0x0000040000047882 */ /* 0x000fe20000000000 */
[----:B------:R-:W-:Y:S01]  /*0880*/  UMOV UR5, 0x20 ;  /* 0x0000002000057882 */ /* 0x000fe20000000000 */
[----:B------:R-:W-:Y:S01]  /*0890*/  ELECT P0, URZ, PT ;  /* 0x0000000000ff782f */ /* 0x000fe20003800000 */
[----:B-1----:R-:W-:Y:S02]  /*08a0*/  ULEA UR6, UR6, UR4, 0x18 ;  /* 0x0000000406067291 */ /* 0x002fe4000f8ec0ff */
[----:B------:R-:W-:-:S04]  /*08b0*/  UIADD3 UR4, UPT, UPT, -UR5, 0x100000, URZ ;  /* 0x0010000005047890 */ /* 0x000fc8000fffe1ff */
[----:B------:R-:W-:Y:S02]  /*08c0*/  USHF.L.U32 UR5, UR4, 0xb, URZ ;  /* 0x0000000b04057899 */ /* 0x000fe400080006ff */
[----:B------:R-:W-:Y:S01]  /*08d0*/  USHF.L.U32 UR4, UR4, 0x1, URZ ;  /* 0x0000000104047899 */ /* 0x000fe200080006ff */
[----:B------:R-:W1:Y:S11]  /*08e0*/  FENCE.VIEW.ASYNC.S ;  /* 0x00000000000073c6 */ /* 0x000e760000000000 */
[----:B-1----:R2:W1:Y:S01]  /*08f0*/  SYNCS.EXCH.64 URZ, [UR6+0x70], UR4 ;  /* 0x0000700406ff75b2 */ /* 0x0024620008000100 */
[----:B------:R2:W1:Y:S02]  /*0900*/  SYNCS.EXCH.64 URZ, [UR6+0x78], UR4 ;  /* 0x0000780406ff75b2 */ /* 0x0004640008000100 */
[----:B--2---:R-:W-:Y:S01]  /*0910*/  NOP ;  /* 0x0000000000007918 */ /* 0x004fe20000000000 */
.L_x_11:
[----:B------:R-:W2:Y:S01]  /*0920*/  SHFL.IDX PT, R2, R86, RZ, 0x1f ;  /* 0x00001fff56027589 */ /* 0x000ea200000e0000 */
[----:B------:R-:W-:Y:S01]  /*0930*/  NOP ;  /* 0x0000000000007918 */ /* 0x000fe20000000000 */
[----:B--2---:R-:W-:-:S13]  /*0940*/  ISETP.NE.AND P0, PT, R2, 0x4, PT ;  /* 0x000000040200780c */ /* 0x004fda0003f05270 */
[----:B------:R-:W-:Y:S05]  /*0950*/  @P0 BRA `(.L_x_12) ;  /* 0x00000000004c0947 */ /* 0x000fea0003800000 */
[----:B-1----:R-:W1:Y:S01]  /*0960*/  S2UR UR6, SR_CgaCtaId ;  /* 0x00000000000679c3 */ /* 0x002e620000008800 */
[----:B------:R-:W-:Y:S01]  /*0970*/  UMOV UR4, 0x3a0 ;  /* 0x000003a000047882 */ /* 0x000fe20000000000 */
[----:B------:R-:W-:Y:S01]  /*0980*/  UMOV UR5, 0x400 ;  /* 0x0000040000057882 */ /* 0x000fe20000000000 */
[----:B------:R-:W-:Y:S01]  /*0990*/  USEL UR4, UR4, 0x320, UP3 ;  /* 0x0000032004047887 */ /* 0x000fe20009800000 */
[----:B------:R-:W-:Y:S01]  /*09a0*/  UMOV UR8, 0x1 ;  /* 0x0000000100087882 */ /* 0x000fe20000000000 */
[----:B------:R-:W-:Y:S01]  /*09b0*/  ELECT P0, URZ, PT ;  /* 0x0000000000ff782f */ /* 0x000fe20003800000 */
[----:B------:R-:W-:-:S04]  /*09c0*/  UIADD3 UR8, UPT, UPT, -UR8, 0x100000, URZ ;  /* 0x0010000008087890 */ /* 0x000fc8000fffe1ff */
[----:B------:R-:W-:Y:S02]  /*09d0*/  USHF.L.U32 UR9, UR8, 0xb, URZ ;  /* 0x0000000b08097899 */ /* 0x000fe400080006ff */
[----:B------:R-:W-:Y:S02]  /*09e0*/  USHF.L.U32 UR8, UR8, 0x1, URZ ;  /* 0x0000000108087899 */ /* 0x000fe400080006ff */
[----:B-1----:R-:W-:Y:S02]  /*09f0*/  ULEA UR6, UR6, UR5, 0x18 ;  /* 0x0000000506067291 */ /* 0x002fe4000f8ec0ff */
[----:B------:R-:W-:-:S04]  /*0a00*/  UIADD3 UR4, UPT, UPT, -UR4, 0x100000, URZ ;  /* 0x0010000004047890 */ /* 0x000fc8000fffe1ff */
[----:B------:R-:W-:Y:S02]  /*0a10*/  USHF.L.U32 UR5, UR4, 0xb, URZ ;  /* 0x0000000b04057899 */ /* 0x000fe400080006ff */
[----:B------:R-:W-:Y:S01]  /*0a20*/  USHF.L.U32 UR4, UR4, 0x1, URZ ;  /* 0x0000000104047899 */ /* 0x000fe200080006ff */
[----:B------:R-:W1:Y:S03]  /*0a30*/  FENCE.VIEW.ASYNC.S ;  /* 0x00000000000073c6 */ /* 0x000e660000000000 */
[----:B-1----:R2:W1:Y:S08]  /*0a40*/  SYNCS.EXCH.64 URZ, [UR6+0x80], UR8 ;  /* 0x0000800806ff75b2 */ /* 0x0024700008000100 */
[----:B------:R2:W1:Y:S01]  /*0a50*/  SYNCS.EXCH.64 URZ, [UR6+0x90], UR4 ;  /* 0x0000900406ff75b2 */ /* 0x0004620008000100 */
[----:B------:R2:W1:Y:S01]  /*0a60*/  SYNCS.EXCH.64 URZ, [UR6+0x88], UR8 ;  /* 0x0000880806ff75b2 */ /* 0x0004620008000100 */
[----:B------:R2:W1:Y:S02]  /*0a70*/  SYNCS.EXCH.64 URZ, [UR6+0x98], UR4 ;  /* 0x0000980406ff75b2 */ /* 0x0004640008000100 */
[----:B--2---:R-:W-:Y:S01]  /*0a80*/  NOP ;  /* 0x0000000000007918 */ /* 0x004fe20000000000 */
.L_x_12:
        /* <DEDUP_REMOVED lines=26> */
.L_x_13:
[----:B------:R-:W2:Y:S01]  /*0c30*/  SHFL.IDX PT, R2, R86, RZ, 0x1f ;  /* 0x00001fff56027589 */ /* 0x000ea200000e0000 */
[----:B------:R-:W-:Y:S01]  /*0c40*/  NOP ;  /* 0x0000000000007918 */ /* 0x000fe20000000000 */
[----:B--2---:R-:W-:-:S13]  /*0c50*/  ISETP.NE.AND P0, PT, R2, 0x3, PT ;  /* 0x000000030200780c */ /* 0x004fda0003f05270 */
[----:B------:R-:W-:Y:S05]  /*0c60*/  @P0 BRA `(.L_x_14) ;  /* 0x0000000000380947 */ /* 0x000fea0003800000 */
[----:B------:R-:W2:Y:S01]  /*0c70*/  S2UR UR5, SR_CgaCtaId ;  /* 0x00000000000579c3 */ /* 0x000ea20000008800 */
[----:B-1----:R-:W-:Y:S01]  /*0c80*/  UMOV UR4, 0x400 ;  /* 0x0000040000047882 */ /* 0x002fe20000000000 */
[----:B------:R-:W-:Y:S01]  /*0c90*/  UMOV UR6, 0x20 ;  /* 0x0000002000067882 */ /* 0x000fe20000000000 */
[----:B------:R-:W-:Y:S01]  /*0ca0*/  ELECT P0, URZ, PT ;  /* 0x0000000000ff782f */ /* 0x000fe20003800000 */
[----:B------:R-:W-:-:S04]  /*0cb0*/  UIADD3 UR6, UPT, UPT, -UR6, 0x100000, URZ ;  /* 0x0010000006067890 */ /* 0x000fc8000fffe1ff */
[----:B------:R-:W-:Y:S02]  /*0cc0*/  USHF.L.U32 UR7, UR6, 0xb, URZ ;  /* 0x0000000b06077899 */ /* 0x000fe400080006ff */
[----:B------:R-:W-:Y:S02]  /*0cd0*/  USHF.L.U32 UR6, UR6, 0x1, URZ ;  /* 0x0000000106067899 */ /* 0x000fe400080006ff */
[----:B--2---:R-:W-:Y:S01]  /*0ce0*/  ULEA UR4, UR5, UR4, 0x18 ;  /* 0x0000000405047291 */ /* 0x004fe2000f8ec0ff */
[----:B------:R-:W1:Y:S11]  /*0cf0*/  FENCE.VIEW.ASYNC.S ;  /* 0x00000000000073c6 */ /* 0x000e760000000000 */
[----:B-1----:R2:W1:Y:S01]  /*0d00*/  SYNCS.EXCH.64 URZ, [UR4+0xe0], UR6 ;  /* 0x0000e00604ff75b2 */ /* 0x0024620008000100 */
[----:B------:R2:W1:Y:S01]  /*0d10*/  SYNCS.EXCH.64 URZ, [UR4+0xf0], UR6 ;  /* 0x0000f00604ff75b2 */ /* 0x0004620008000100 */
[----:B------:R2:W1:Y:S01]  /*0d20*/  SYNCS.EXCH.64 URZ, [UR4+0xe8], UR6 ;  /* 0x0000e80604ff75b2 */ /* 0x0004620008000100 */
[----:B------:R2:W1:Y:S02]  /*0d30*/  SYNCS.EXCH.64 URZ, [UR4+0xf8], UR6 ;  /* 0x0000f80604ff75b2 */ /* 0x0004640008000100 */
[----:B--2---:R-:W-:Y:S01]  /*0d40*/  NOP ;  /* 0x0000000000007918 */ /* 0x004fe20000000000 */
.L_x_14:
[----:B-1----:R-:W1:Y:S01]  /*0d50*/  LDCU UR4, c[0x0][0x36c] ;  /* 0x00006d80ff0477ac */ /* 0x002e620008000800 */
[----:B------:R-:W-:Y:S01]  /*0d60*/  ISETP.NE.OR P3, PT, R0, 0x2, !P3 ;  /* 0x000000020000780c */ /* 0x000fe20005f65670 */
[----:B------:R-:W-:Y:S01]  /*0d70*/  NOP ;  /* 0x0000000000007918 */ /* 0x000fe20000000000 */
[----:B------:R-:W-:Y:S01]  /*0d80*/  LOP3.LUT R0, R95, 0x1f, RZ, 0xc0, !PT ;  /* 0x0000001f5f007812 */ /* 0x000fe200078ec0ff */
[----:B------:R-:W-:Y:S02]  /*0d90*/  UISETP.NE.AND UP4, UPT, UR17, URZ, UPT ;  /* 0x000000ff1100728c */ /* 0x000fe4000bf85270 */
[----:B-1----:R-:W-:-:S09]  /*0da0*/  UISETP.EQ.U32.AND UP5, UPT, UR4, 0x1, UPT ;  /* 0x000000010400788c */ /* 0x002fd2000bfa2070 */
[----:B------:R-:W-:Y:S05]  /*0db0*/  BRA.U !UP5, `(.L_x_15) ;  /* 0x000000010d087547 */ /* 0x000fea000b800000 */
[----:B---34-:R-:W-:Y:S01]  /*0dc0*/  UCGABAR_ARV ;  /* 0x00000000000079c7 */ /* 0x018fe20008000000 */
[----:B------:R-:W-:Y:S05]  /*0dd0*/  BRA `(.L_x_16) ;  /* 0x0000000000047947 */ /* 0x000fea0003800000 */
.L_x_15:
[----:B---34-:R-:W-:Y:S01]  /*0de0*/  NOP ;  /* 0x0000000000007918 */ /* 0x018fe20000000000 */
.L_x_16:
[----:B------:R-:W1:Y:S01]  /*0df0*/  S2UR UR16, SR_CTAID.X ;  /* 0x00000000001079c3 */ /* 0x000e620000002500 */
[----:B------:R-:W-:-:S05]  /*0e00*/  CS2R.32 R87, SR_CgaSize ;  /* 0x0000000000577805 */ /* 0x000fca0000008a00 */
[----:B------:R-:W-:-:S05]  /*0e10*/  IMAD R87, R87, -0xa0, RZ ;  /* 0xffffff6057577824 */ /* 0x000fca00078e02ff */
[----:B------:R-:W-:-:S14]  /*0e20*/  R2UR UR5, R87 ;  /* 0x00000000570572ca */ /* 0x000fdc00000e0000 */
[----:B------:R-:W2:Y:S01]  /*0e30*/  LDCU UR5, c[0x0][UR5+0x2b0] ;  /* 0x00005600050577ac */ /* 0x000ea20008000800 */
[----:B------:R-:W-:-:S05]  /*0e40*/  CS2R.32 R87, SR_CgaSize ;  /* 0x0000000000577805 */ /* 0x000fca0000008a00 */
[----:B------:R-:W-:-:S05]  /*0e50*/  IMAD R87, R87, -0xa0, RZ ;  /* 0xffffff6057577824 */ /* 0x000fca00078e02ff */
[----:B------:R-:W-:-:S14]  /*0e60*/  R2UR UR4, R87 ;  /* 0x00000000570472ca */ /* 0x000fdc00000e0000 */
[----:B------:R-:W3:Y:S01]  /*0e70*/  LDCU UR4, c[0x0][UR4+0x2b4] ;  /* 0x00005680040477ac */ /* 0x000ee20008000800 */
[----:B------:R-:W4:Y:S01]  /*0e80*/  S2UR UR20, SR_CTAID.Y ;  /* 0x00000000001479c3 */ /* 0x000f220000002600 */
[----:B------:R-:W-:-:S05]  /*0e90*/  CS2R.32 R87, SR_CgaSize ;  /* 0x0000000000577805 */ /* 0x000fca0000008a00 */
[----:B------:R-:W-:-:S05]  /*0ea0*/  IMAD R87, R87, -0xa0, RZ ;  /* 0xffffff6057577824 */ /* 0x000fca00078e02ff */
[----:B------:R-:W-:-:S14]  /*0eb0*/  R2UR UR7, R87 ;  /* 0x00000000570772ca */ /* 0x000fdc00000e0000 */
[----:B------:R-:W3:Y:S01]  /*0ec0*/  LDCU UR7, c[0x0][UR7+0x2a4] ;  /* 0x00005480070777ac */ /* 0x000ee20008000800 */
[----:B------:R-:W-:-:S05]  /*0ed0*/  CS2R.32 R87, SR_CgaSize ;  /* 0x0000000000577805 */ /* 0x000fca0000008a00 */
[----:B------:R-:W-:-:S05]  /*0ee0*/  IMAD R87, R87, -0xa0, RZ ;  /* 0xffffff6057577824 */ /* 0x000fca00078e02ff */
[----:B------:R-:W-:-:S14]  /*0ef0*/  R2UR UR59, R87 ;  /* 0x00000000573b72ca */ /* 0x000fdc00000e0000 */
[----:B------:R-:W3:Y:S01]  /*0f00*/  LDCU UR59, c[0x0][UR59+0x2a0] ;  /* 0x000054003b3b77ac */ /* 0x000ee20008000800 */
[----:B------:R-:W3:Y:S01]  /*0f10*/  S2UR UR8, SR_CgaCtaId ;  /* 0x00000000000879c3 */ /* 0x000ee20000008800 */
[----:B------:R-:W3:Y:S01]  /*0f20*/  LDCU UR21, c[0x0][0xb24] ;  /* 0x00016480ff1577ac */ /* 0x000ee20008000800 */
[----:B------:R-:W3:Y:S01]  /*0f30*/  LDCU UR42, c[0x0][0xb24] ;  /* 0x00016480ff2a77ac */ /* 0x000ee20008000800 */
[----:B-1----:R-:W-:Y:S01]  /*0f40*/  I2FP.F32.U32 R3, UR16 ;  /* 0x0000001000037c45 */ /* 0x002fe20008201000 */
[----:B------:R-:W1:Y:S04]  /*0f50*/  LDCU UR29, c[0x0][0xb30] ;  /* 0x00016600ff1d77ac */ /* 0x000e680008000800 */
[----:B--2---:R-:W-:Y:S01]  /*0f60*/  FMUL R3, R3, UR5 ;  /* 0x0000000503037c20 */ /* 0x004fe20008400000 */
[----:B------:R-:W-:Y:S01]  /*0f70*/  UMOV UR34, 0x5 ;  /* 0x0000000500227882 */ /* 0x000fe20000000000 */
[----:B----4-:R-:W-:-:S04]  /*0f80*/  I2FP.F32.U32 R2, UR20 ;  /* 0x0000001400027c45 */ /* 0x010fc80008201000 */
[----:B------:R-:W2:Y:S01]  /*0f90*/  F2I.U32.TRUNC.NTZ R3, R3 ;  /* 0x0000000300037305 */ /* 0x000ea2000020f000 */
[----:B---3--:R-:W-:Y:S01]  /*0fa0*/  FMUL R2, R2, UR4 ;  /* 0x0000000402027c20 */ /* 0x008fe20008400000 */
[----:B------:R-:W-:Y:S02]  /*0fb0*/  ULOP3.LUT UR5, UR8, 0x2, URZ, 0xc0, !UPT ;  /* 0x0000000208057892 */ /* 0x000fe4000f8ec0ff */
[----:B------:R-:W-:-:S04]  /*0fc0*/  ULOP3.LUT UR50, UR8, 0x1, URZ, 0xc0, !UPT ;  /* 0x0000000108327892 */ /* 0x000fc8000f8ec0ff */
[----:B------:R-:W3:Y:S01]  /*0fd0*/  F2I.U32.TRUNC.NTZ R2, R2 ;  /* 0x0000000200027305 */ /* 0x000ee2000020f000 */
[----:B------:R-:W-:Y:S02]  /*0fe0*/  UISETP.GT.U32.AND UP0, UPT, UR5, 0xffff, UPT ;  /* 0x0000ffff0500788c */ /* 0x000fe4000bf04070 */
[----:B------:R-:W-:Y:S02]  /*0ff0*/  UISETP.GT.U32.AND UP1, UPT, UR50, 0xffff, UPT ;  /* 0x0000ffff3200788c */ /* 0x000fe4000bf24070 */
[----:B------:R-:W-:Y:S01]  /*1000*/  USEL UR26, UR5, 0xffff, !UP0 ;  /* 0x0000ffff051a7887 */ /* 0x000fe2000c000000 */
[----:B--2---:R-:W-:Y:S01]  /*1010*/  R2UR UR4, R3 ;  /* 0x00000000030472ca */ /* 0x004fe200000e0000 */
[----:B------:R-:W-:Y:S02]  /*1020*/  USHF.R.U32.HI UR32, URZ, 0x1, UR8 ;  /* 0x00000001ff207899 */ /* 0x000fe40008011608 */
[----:B------:R-:W-:Y:S02]  /*1030*/  USHF.L.U32 UR31, UR8, 0xa, URZ ;  /* 0x0000000a081f7899 */ /* 0x000fe400080006ff */
[----:B------:R-:W-:-:S02]  /*1040*/  USHF.L.U32 UR30, UR8, 0xd, URZ ;  /* 0x0000000d081e7899 */ /* 0x000fc400080006ff */
[----:B------:R-:W-:Y:S01]  /*1050*/  USEL UR27, UR50, 0xffff, !UP1 ;  /* 0x0000ffff321b7887 */ /* 0x000fe2000c800000 */
[----:B---3--:R-:W-:Y:S02]  /*1060*/  R2UR UR6, R2 ;  /* 0x00000000020672ca */ /* 0x008fe400000e0000 */
[----:B------:R-:W-:-:S03]  /*1070*/  PRMT R2, RZ, 0x7610, R2 ;  /* 0x00007610ff027816 */ /* 0x000fc60000000002 */
[----:B------:R-:W-:-:S04]  /*1080*/  UIADD3 UR5, UPT, UPT, -UR4, URZ, URZ ;  /* 0x000000ff04057290 */ /* 0x000fc8000fffe1ff */
[----:B------:R-:W-:-:S04]  /*1090*/  UIMAD UR59, UR59, UR5, UR16 ;  /* 0x000000053b3b72a4 */ /* 0x000fc8000f8e0210 */
[----:B------:R-:W-:-:S04]  /*10a0*/  UIADD3 UR4, UPT, UPT, -UR6, URZ, URZ ;  /* 0x000000ff06047290 */ /* 0x000fc8000fffe1ff */
[----:B------:R-:W-:-:S06]  /*10b0*/  UIMAD UR4, UR7, UR4, UR20 ;  /* 0x00000004070472a4 */ /* 0x000fcc000f8e0214 */
[----:B------:R-:W-:Y:S01]  /*10c0*/  IMAD.U32 R87, RZ, RZ, UR4 ;  /* 0x00000004ff577e24 */ /* 0x000fe2000f8e00ff */
[----:B-1----:R-:W-:Y:S06]  /*10d0*/  BRA.U UP4, `(.L_x_17) ;  /* 0x0000000104407547 */ /* 0x002fec000b800000 */
[----:B------:R-:W-:-:S13]  /*10e0*/  R2UR UR4, R87 ;  /* 0x00000000570472ca */ /* 0x000fda00000e0000 */
[----:B------:R-:W-:Y:S02]  /*10f0*/  UISETP.NE.AND UP0, UPT, UR4, URZ, UPT ;  /* 0x000000ff0400728c */ /* 0x000fe4000bf05270 */
[----:B------:R-:W-:Y:S02]  /*1100*/  UISETP.NE.AND UP1, UPT, UR4, 0x1, UPT ;  /* 0x000000010400788c */ /* 0x000fe4000bf25270 */
[----:B------:R-:W-:Y:S02]  /*1110*/  UISETP.NE.AND UP2, UPT, UR59, URZ, UP0 ;  /* 0x000000ff3b00728c */ /* 0x000fe40008745270 */
[----:B------:R-:W-:Y:S02]  /*1120*/  USEL UR4, URZ, 0x2, UP0 ;  /* 0x00000002ff047887 */ /* 0x000fe40008000000 */
[----:B------:R-:W-:Y:S02]  /*1130*/  USEL UR8, URZ, 0x1, UP2 ;  /* 0x00000001ff087887 */ /* 0x000fe40009000000 */
[----:B------:R-:W-:-:S02]  /*1140*/  UISETP.NE.AND UP2, UPT, UR59, URZ, UPT ;  /* 0x000000ff3b00728c */ /* 0x000fc4000bf45270 */
[----:B------:R-:W-:Y:S02]  /*1150*/  USEL UR5, URZ, 0x4, UP1 ;  /* 0x00000004ff057887 */ /* 0x000fe40008800000 */
[----:B------:R-:W-:Y:S02]  /*1160*/  UISETP.NE.AND UP0, UPT, UR59, 0x1, UPT ;  /* 0x000000013b00788c */ /* 0x000fe4000bf05270 */
[----:B------:R-:W-:Y:S02]  /*1170*/  USEL UR6, URZ, 0x8, UP1 ;  /* 0x00000008ff067887 */ /* 0x000fe40008800000 */
[----:B------:R-:W-:Y:S02]  /*1180*/  USEL UR7, UR5, 0x4, UP2 ;  /* 0x0000000405077887 */ /* 0x000fe40009000000 */
[----:B------:R-:W-:Y:S02]  /*1190*/  USEL UR4, UR4, 0x2, UP0 ;  /* 0x0000000204047887 */ /* 0x000fe40008000000 */
[----:B------:R-:W-:-:S02]  /*11a0*/  USEL UR5, UR6, 0x8, UP0 ;  /* 0x0000000806057887 */ /* 0x000fc40008000000 */
[----:B------:R-:W-:-:S04]  /*11b0*/  UIADD3 UR4, UPT, UPT, UR4, UR7, UR8 ;  /* 0x0000000704047290 */ /* 0x000fc8000fffe008 */
[----:B------:R-:W-:-:S06]  /*11c0*/  UIADD3 UR4, UPT, UPT, UR4, UR5, URZ ;  /* 0x0000000504047290 */ /* 0x000fcc000fffe0ff */
[----:B------:R-:W-:-:S07]  /*11d0*/  MOV R2, UR4 ;  /* 0x0000000400027c02 */ /* 0x000fce0008000f00 */
.L_x_17:
[----:B------:R-:W1:Y:S01]  /*11e0*/  S2UR UR36, SR_CTAID.Z ;  /* 0x00000000002479c3 */ /* 0x000e620000002700 */
[----:B------:R-:W-:Y:S01]  /*11f0*/  UISETP.GE.AND UP0, UPT, UR21, 0x1, UPT ;  /* 0x000000011500788c */ /* 0x000fe2000bf06270 */
[----:B------:R-:W-:-:S08]  /*1200*/  UMOV UR33, 0x3 ;  /* 0x0000000300217882 */ /* 0x000fd00000000000 */
[----:B------:R-:W-:Y:S05]  /*1210*/  BRA.U !UP0, `(.L_x_18) ;  /* 0x0000000108d47547 */ /* 0x000fea000b800000 */
[----:B------:R-:W2:Y:S01]  /*1220*/  LDCU.128 UR12, c[0x0][0xb10] ;  /* 0x00016200ff0c77ac */ /* 0x000ea20008000c00 */
[----:B------:R-:W3:Y:S01]  /*1230*/  LDCU UR6, c[0x0][0x370] ;  /* 0x00006e00ff0677ac */ /* 0x000ee20008000800 */
[----:B------:R-:W4:Y:S01]  /*1240*/  LDCU UR5, c[0x0][0x374] ;  /* 0x00006e80ff0577ac */ /* 0x000f220008000800 */
[----:B------:R-:W1:Y:S01]  /*1250*/  LDCU UR28, c[0x0][0xb0c] ;  /* 0x00016180ff1c77ac */ /* 0x000e620008000800 */
[----:B------:R-:W1:Y:S01]  /*1260*/  LDCU UR4, c[0x0][0xb20] ;  /* 0x00016400ff0477ac */ /* 0x000e620008000800 */
[----:B------:R-:W1:Y:S01]  /*1270*/  LDCU.64 UR8, c[0x0][0xb28] ;  /* 0x00016500ff0877ac */ /* 0x000e620008000a00 */
[----:B--2---:R-:W-:Y:S02]  /*1280*/  UISETP.NE.AND UP0, UPT, UR14, 0x1, UPT ;  /* 0x000000010e00788c */ /* 0x004fe4000bf05270 */
[----:B----4-:R-:W-:Y:S02]  /*1290*/  UIMAD.WIDE.U32 UR10, UR5, UR15, URZ ;  /* 0x0000000f050a72a5 */ /* 0x010fe4000f8e00ff */
[----:B---3--:R-:W-:-:S02]  /*12a0*/  UIMAD.WIDE.U32 UR22, UR6, UR12, URZ ;  /* 0x0000000c061672a5 */ /* 0x008fc4000f8e00ff */
[----:B-1----:R-:W-:Y:S02]  /*12b0*/  UISETP.NE.AND UP1, UPT, UR28, 0x1, UPT ;  /* 0x000000011c00788c */ /* 0x002fe4000bf25270 */
[----:B------:R-:W-:Y:S01]  /*12c0*/  UISETP.NE.AND UP2, UPT, UR21, 0x1, UPT ;  /* 0x000000011500788c */ /* 0x000fe2000bf45270 */
[----:B------:R-:W-:Y:S02]  /*12d0*/  UMOV UR10, UR11 ;  /* 0x0000000b000a7c82 */ /* 0x000fe40008000000 */
[----:B------:R-:W-:Y:S01]  /*12e0*/  UMOV UR22, UR23 ;  /* 0x0000001700167c82 */ /* 0x000fe20008000000 */
[----:B------:R-:W-:Y:S02]  /*12f0*/  @UP0 USHF.R.U32.HI UR5, URZ, UR4, UR10 ;  /* 0x00000004ff050299 */ /* 0x000fe4000801160a */
[----:B------:R-:W-:Y:S02]  /*1300*/  UIMAD.WIDE.U32 UR24, UR20, UR15, URZ ;  /* 0x0000000f141872a5 */ /* 0x000fe4000f8e00ff */
[----:B------:R-:W-:-:S02]  /*1310*/  UIMAD.WIDE.U32 UR10, UR5, UR8, URZ ;  /* 0x00000008050a72a5 */ /* 0x000fc4000f8e00ff */
[----:B------:R-:W-:Y:S02]  /*1320*/  @UP1 USHF.R.U32.HI UR6, URZ, UR13, UR22 ;  /* 0x0000000dff061299 */ /* 0x000fe40008011616 */
[----:B------:R-:W-:Y:S02]  /*1330*/  UIMAD.WIDE.U32 UR18, UR16, UR12, URZ ;  /* 0x0000000c101272a5 */ /* 0x000fe4000f8e00ff */
[----:B------:R-:W-:Y:S01]  /*1340*/  UIMAD.WIDE.U32 UR22, UR6, UR8, URZ ;  /* 0x00000008061672a5 */ /* 0x000fe2000f8e00ff */
[----:B------:R-:W-:Y:S01]  /*1350*/  UMOV UR24, UR25 ;  /* 0x0000001900187c82 */ /* 0x000fe20008000000 */
[----:B------:R-:W-:Y:S01]  /*1360*/  UMOV UR10, UR11 ;  /* 0x0000000b000a7c82 */ /* 0x000fe20008000000 */
[----:B------:R-:W-:Y:S02]  /*1370*/  USHF.R.U32.HI UR24, URZ, UR4, UR24 ;  /* 0x00000004ff187299 */ /* 0x000fe40008011618 */
[----:B------:R-:W-:Y:S02]  /*1380*/  @UP2 USHF.R.U32.HI UR5, URZ, UR9, UR10 ;  /* 0x00000009ff052299 */ /* 0x000fe4000801160a */
[----:B------:R-:W-:Y:S01]  /*1390*/  UMOV UR7, UR23 ;  /* 0x0000001700077c82 */ /* 0x000fe20008000000 */
[----:B------:R-:W-:Y:S01]  /*13a0*/  UMOV UR18, UR19 ;  /* 0x0000001300127c82 */ /* 0x000fe20008000000 */
[----:B------:R-:W-:-:S02]  /*13b0*/  @UP2 USHF.R.U32.HI UR6, URZ, UR9, UR7 ;  /* 0x00000009ff062299 */ /* 0x000fc40008011607 */
[----:B------:R-:W-:Y:S02]  /*13c0*/  USHF.R.U32.HI UR18, URZ, UR13, UR18 ;  /* 0x0000000dff127299 */ /* 0x000fe40008011612 */
[----:B------:R-:W-:Y:S02]  /*13d0*/  USEL UR4, UR20, UR24, !UP0 ;  /* 0x0000001814047287 */ /* 0x000fe4000c000000 */
[----:B------:R-:W-:Y:S02]  /*13e0*/  UIMAD UR7, UR5, UR21, URZ ;  /* 0x00000015050772a4 */ /* 0x000fe4000f8e02ff */
[----:B------:R-:W-:Y:S02]  /*13f0*/  USEL UR5, UR16, UR18, !UP1 ;  /* 0x0000001210057287 */ /* 0x000fe4000c800000 */
[----:B------:R-:W-:Y:S02]  /*1400*/  UIMAD UR12, UR6, UR21, URZ ;  /* 0x00000015060c72a4 */ /* 0x000fe4000f8e02ff */
[----:B------:R-:W-:-:S02]  /*1410*/  UISETP.GE.AND UP0, UPT, UR4, UR7, UPT ;  /* 0x000000070400728c */ /* 0x000fc4000bf06270 */
[----:B------:R-:W-:Y:S02]  /*1420*/  UIMAD.WIDE.U32 UR10, UR4, UR8, URZ ;  /* 0x00000008040a72a5 */ /* 0x000fe4000f8e00ff */
[----:B------:R-:W-:Y:S02]  /*1430*/  UISETP.GE.OR UP0, UPT, UR5, UR12, UP0 ;  /* 0x0000000c0500728c */ /* 0x000fe40008706670 */
[----:B------:R-:W-:Y:S02]  /*1440*/  UIMAD.WIDE.U32 UR12, UR5, UR8, URZ ;  /* 0x00000008050c72a5 */ /* 0x000fe4000f8e00ff */
[----:B------:R-:W-:Y:S01]  /*1450*/  UIADD3 UR10, UPT, UPT, -UR4, URZ, URZ ;  /* 0x000000ff040a7290 */ /* 0x000fe2000fffe1ff */
[----:B------:R-:W-:Y:S01]  /*1460*/  UMOV UR8, UR11 ;  /* 0x0000000b00087c82 */ /* 0x000fe20008000000 */
[----:B------:R-:W-:Y:S02]  /*1470*/  UIADD3 UR11, UPT, UPT, -UR5, URZ, URZ ;  /* 0x000000ff050b7290 */ /* 0x000fe4000fffe1ff */
[----:B------:R-:W-:-:S03]  /*1480*/  USHF.R.U32.HI UR8, URZ, UR9, UR8 ;  /* 0x00000009ff087299 */ /* 0x000fc60008011608 */
[----:B------:R-:W-:Y:S01]  /*1490*/  @!UP0 UMOV UR7, UR13 ;  /* 0x0000000d00078c82 */ /* 0x000fe20008000000 */
[----:B------:R-:W-:Y:S02]  /*14a0*/  UIMAD UR20, UR14, UR10, UR20 ;  /* 0x0000000a0e1472a4 */ /* 0x000fe4000f8e0214 */
[----:B------:R-:W-:Y:S02]  /*14b0*/  USEL UR8, UR4, UR8, !UP2 ;  /* 0x0000000804087287 */ /* 0x000fe4000d000000 */
[----:B------:R-:W-:Y:S02]  /*14c0*/  @!UP0 USHF.R.U32.HI UR7, URZ, UR9, UR7 ;  /* 0x00000009ff078299 */ /* 0x000fe40008011607 */
[----:B------:R-:W-:Y:S02]  /*14d0*/  UIADD3 UR9, UPT, UPT, -UR8, URZ, URZ ;  /* 0x000000ff08097290 */ /* 0x000fe4000fffe1ff */
[----:B------:R-:W-:Y:S02]  /*14e0*/  @!UP0 USEL UR7, UR5, UR7, !UP2 ;  /* 0x0000000705078287 */ /* 0x000fe4000d000000 */
[----:B------:R-:W-:-:S02]  /*14f0*/  UIMAD UR9, UR21, UR9, UR4 ;  /* 0x00000009150972a4 */ /* 0x000fc4000f8e0204 */
[----:B------:R-:W-:Y:S02]  /*1500*/  @!UP0 UIADD3 UR8, UPT, UPT, UR8, -UR7, URZ ;  /* 0x8000000708088290 */ /* 0x000fe4000fffe0ff */
[----:B------:R-:W-:Y:S02]  /*1510*/  @!UP0 UIMAD UR6, UR9, UR6, UR7 ;  /* 0x00000006090682a4 */ /* 0x000fe4000f8e0207 */
[----:B------:R-:W-:Y:S02]  /*1520*/  @!UP0 UIMAD UR4, UR8, UR21, UR5 ;  /* 0x00000015080482a4 */ /* 0x000fe4000f8e0205 */
[----:B------:R-:W-:Y:S02]  /*1530*/  UIMAD UR16, UR28, UR11, UR16 ;  /* 0x0000000b1c1072a4 */ /* 0x000fe4000f8e0210 */
[----:B------:R-:W-:Y:S01]  /*1540*/  UIMAD UR20, UR4, UR14, UR20 ;  /* 0x0000000e041472a4 */ /* 0x000fe2000f8e0214 */
[----:B------:R-:W-:Y:S02]  /*1550*/  @!UP0 UMOV UR5, UR6 ;  /* 0x0000000600058c82 */ /* 0x000fe40008000000 */
[----:B------:R-:W-:-:S12]  /*1560*/  UIMAD UR16, UR5, UR28, UR16 ;  /* 0x0000001c051072a4 */ /* 0x000fd8000f8e0210 */
.L_x_18:
[----:B------:R-:W-:Y:S02]  /*1570*/  UISETP.NE.AND UP1, UPT, UR29, 0x1, UPT ;  /* 0x000000011d00788c */ /* 0x000fe4000bf25270 */
[----:B------:R-:W-:Y:S02]  /*1580*/  ULOP3.LUT UR27, UR27, 0xffff, URZ, 0xc0, !UPT ;  /* 0x0000ffff1b1b7892 */ /* 0x000fe4000f8ec0ff */
[----:B------:R-:W-:Y:S02]  /*1590*/  ULOP3.LUT UR26, UR26, 0xffff, URZ, 0xc0, !UPT ;  /* 0x0000ffff1a1a7892 */ /* 0x000fe4000f8ec0ff */
[----:B------:R-:W-:Y:S02]  /*15a0*/  UISETP.NE.AND UP0, UPT, UR17, 0x2, UPT ;  /* 0x000000021100788c */ /* 0x000fe4000bf05270 */
[----:B------:R-:W-:Y:S02]  /*15b0*/  ULOP3.LUT UR31, UR31, 0x800, URZ, 0xc0, !UPT ;  /* 0x000008001f1f7892 */ /* 0x000fe4000f8ec0ff */
[----:B------:R-:W-:-:S02]  /*15c0*/  ULOP3.LUT UR30, UR30, 0x2000, URZ, 0xc0, !UPT ;  /* 0x000020001e1e7892 */ /* 0x000fc4000f8ec0ff */
[----:B------:R-:W-:Y:S02]  /*15d0*/  USHF.L.U32 UR27, UR34, UR27, URZ ;  /* 0x0000001b221b7299 */ /* 0x000fe400080006ff */
[----:B------:R-:W-:Y:S01]  /*15e0*/  USHF.L.U32 UR26, UR33, UR26, URZ ;  /* 0x0000001a211a7299 */ /* 0x000fe200080006ff */
[----:B------:R-:W-:Y:S11]  /*15f0*/  BRA.U UP1, `(.L_x_19) ;  /* 0x0000000101447547 */ /* 0x000ff6000b800000 */
[----:B------:R-:W2:Y:S01]  /*1600*/  LDCU.128 UR8, c[0x0][0xb10] ;  /* 0x00016200ff0877ac */ /* 0x000ea20008000c00 */
[----:B------:R-:W3:Y:S01]  /*1610*/  LDCU UR12, c[0x0][0xb0c] ;  /* 0x00016180ff0c77ac */ /* 0x000ee20008000800 */
[----:B------:R-:W4:Y:S01]  /*1620*/  LDCU UR13, c[0x0][0xb20] ;  /* 0x00016400ff0d77ac */ /* 0x000f220008000800 */
[----:B--2---:R-:W-:Y:S02]  /*1630*/  UIMAD.WIDE.U32 UR6, UR16, UR8, URZ ;  /* 0x00000008100672a5 */ /* 0x004fe4000f8e00ff */
[----:B------:R-:W-:Y:S02]  /*1640*/  UIMAD.WIDE.U32 UR4, UR20, UR11, URZ ;  /* 0x0000000b140472a5 */ /* 0x000fe4000f8e00ff */
[----:B---3--:R-:W-:Y:S02]  /*1650*/  UISETP.NE.AND UP2, UPT, UR12, 0x1, UPT ;  /* 0x000000010c00788c */ /* 0x008fe4000bf45270 */
[----:B------:R-:W-:Y:S01]  /*1660*/  UISETP.NE.AND UP1, UPT, UR10, 0x1, UPT ;  /* 0x000000010a00788c */ /* 0x000fe2000bf25270 */
[----:B------:R-:W-:-:S02]  /*1670*/  UMOV UR6, UR7 ;  /* 0x0000000700067c82 */ /* 0x000fc40008000000 */
[----:B------:R-:W-:Y:S01]  /*1680*/  UMOV UR4, UR5 ;  /* 0x0000000500047c82 */ /* 0x000fe20008000000 */
[----:B------:R-:W-:Y:S02]  /*1690*/  USHF.R.U32.HI UR6, URZ, UR9, UR6 ;  /* 0x00000009ff067299 */ /* 0x000fe40008011606 */
[----:B----4-:R-:W-:Y:S02]  /*16a0*/  USHF.R.U32.HI UR4, URZ, UR13, UR4 ;  /* 0x0000000dff047299 */ /* 0x010fe40008011604 */
[----:B------:R-:W-:Y:S02]  /*16b0*/  USEL UR5, UR16, UR6, !UP2 ;  /* 0x0000000610057287 */ /* 0x000fe4000d000000 */
[----:B------:R-:W-:-:S04]  /*16c0*/  USEL UR4, UR20, UR4, !UP1 ;  /* 0x0000000414047287 */ /* 0x000fc8000c800000 */
[----:B------:R-:W-:Y:S02]  /*16d0*/  UIADD3 UR6, UPT, UPT, UR5, -UR4, URZ ;  /* 0x8000000405067290 */ /* 0x000fe4000fffe0ff */
[----:B------:R-:W-:Y:S02]  /*16e0*/  UIADD3 UR4, UPT, UPT, -UR5, UR4, URZ ;  /* 0x0000000405047290 */ /* 0x000fe4000fffe1ff */
[----:B------:R-:W-:Y:S02]  /*16f0*/  UIMAD UR20, UR6, UR10, UR20 ;  /* 0x0000000a061472a4 */ /* 0x000fe4000f8e0214 */
[----:B------:R-:W-:-:S12]  /*1700*/  UIMAD UR16, UR4, UR12, UR16 ;  /* 0x0000000c041072a4 */ /* 0x000fd8000f8e0210 */
.L_x_19:
[----:B------:R-:W-:Y:S05]  /*1710*/  BRA.U !UP5, `(.L_x_20) ;  /* 0x000000010d0c7547 */ /* 0x000fea000b800000 */
[----:B------:R-:W-:Y:S01]  /*1720*/  UCGABAR_WAIT ;  /* 0x0000000000007dc7 */ /* 0x000fe20008000000 */
[----:B------:R-:W-:Y:S01]  /*1730*/  CCTL.IVALL ;  /* 0x00000000ff00798f */ /* 0x000fe20002000000 */
[----:B------:R-:W-:Y:S05]  /*1740*/  BRA `(.L_x_21) ;  /* 0x0000000000047947 */ /* 0x000fea0003800000 */
.L_x_20:
[----:B------:R-:W-:Y:S06]  /*1750*/  BAR.SYNC.DEFER_BLOCKING 0x0 ;  /* 0x0000000000007b1d */ /* 0x000fec0000010000 */
.L_x_21:
[----:B------:R-:W-:Y:S05]  /*1760*/  BRA.U UP0, `(.L_x_22) ;  /* 0x0000001100a47547 */ /* 0x000fea000b800000 */
[----:B------:R-:W2:Y:S01]  /*1770*/  LDCU UR7, c[0x0][0x38c] ;  /* 0x00007180ff0777ac */ /* 0x000ea20008000800 */
[----:B------:R-:W3:Y:S01]  /*1780*/  S2UR UR8, SR_CgaCtaId ;  /* 0x00000000000879c3 */ /* 0x000ee20000008800 */
[----:B------:R-:W-:Y:S01]  /*1790*/  PLOP3.LUT P1, PT, PT, PT, UP3, 0x80, 0x8 ;  /* 0x000000000008781c */ /* 0x000fe20003f2f038 */
[----:B------:R-:W-:Y:S01]  /*17a0*/  IMAD.MOV.U32 R12, RZ, RZ, 0x1 ;  /* 0x00000001ff0c7424 */ /* 0x000fe200078e00ff */
[----:B------:R-:W-:Y:S01]  /*17b0*/  UMOV UR21, 0x400 ;  /* 0x0000040000157882 */ /* 0x000fe20000000000 */
[----:B------:R-:W-:Y:S01]  /*17c0*/  USHF.L.U32 UR5, UR32, 0x5, URZ ;  /* 0x0000000520057899 */ /* 0x000fe200080006ff */
[----:B------:R-:W-:Y:S01]  /*17d0*/  ISETP.EQ.OR P2, PT, R0, RZ, P3 ;  /* 0x000000ff0000720c */ /* 0x000fe20001f42670 */
[----:B------:R-:W-:Y:S01]  /*17e0*/  UISETP.NE.AND UP1, UPT, UR17, URZ, UPT ;  /* 0x000000ff1100728c */ /* 0x000fe2000bf25270 */
[----:B------:R-:W-:Y:S02]  /*17f0*/  PLOP3.LUT P1, PT, P1, PT, PT, 0x8, 0x80 ;  /* 0x000000000080781c */ /* 0x000fe40000f2e170 */
[----:B------:R-:W-:Y:S01]  /*1800*/  CS2R R10, SRZ ;  /* 0x00000000000a7805 */ /* 0x000fe2000001ff00 */
[----:B------:R-:W-:Y:S01]  /*1810*/  IMAD.MOV.U32 R9, RZ, RZ, RZ ;  /* 0x000000ffff097224 */ /* 0x000fe200078e00ff */
[----:B------:R-:W4:Y:S01]  /*1820*/  LDCU UR43, c[0x0][0x370] ;  /* 0x00006e00ff2b77ac */ /* 0x000f220008000800 */
[----:B------:R-:W-:Y:S01]  /*1830*/  IMAD.MOV.U32 R8, RZ, RZ, 0x1 ;  /* 0x00000001ff087424 */ /* 0x000fe200078e00ff */
[----:B------:R-:W1:Y:S01]  /*1840*/  LDCU.64 UR28, c[0x0][0x348] ;  /* 0x00006900ff1c77ac */ /* 0x000e620008000a00 */
[----:B--2---:R-:W-:-:S02]  /*1850*/  UIADD3 UR6, UPT, UPT, UR7, 0x3f, URZ ;  /* 0x0000003f07067890 */ /* 0x004fc4000fffe0ff */
[----:B------:R-:W-:Y:S02]  /*1860*/  UIADD3 UR49, UPT, UPT, UR7, 0x7e, URZ ;  /* 0x0000007e07317890 */ /* 0x000fe4000fffe0ff */
[----:B------:R-:W-:Y:S02]  /*1870*/  USHF.R.S32.HI UR4, URZ, 0x1f, UR6 ;  /* 0x0000001fff047899 */ /* 0x000fe40008011406 */
[----:B---3--:R-:W-:Y:S02]  /*1880*/  ULEA UR21, UR8, UR21, 0x18 ;  /* 0x0000001508157291 */ /* 0x008fe4000f8ec0ff */
[----:B------:R-:W-:Y:S02]  /*1890*/  ULEA.HI UR4, UR4, UR6, URZ, 0x6 ;  /* 0x0000000604047291 */ /* 0x000fe4000f8f30ff */
[----:B------:R-:W-:Y:S02]  /*18a0*/  UIADD3 UR6, UPT, UPT, UR7, -0x1, URZ ;  /* 0xffffffff07067890 */ /* 0x000fe4000fffe0ff */
[----:B------:R-:W-:-:S02]  /*18b0*/  USHF.R.S32.HI UR45, URZ, 0x6, UR4 ;  /* 0x00000006ff2d7899 */ /* 0x000fc40008011404 */
[----:B------:R-:W-:Y:S02]  /*18c0*/  UISETP.GE.U32.AND UP2, UPT, UR6, -0x7f, UPT ;  /* 0xffffff810600788c */ /* 0x000fe4000bf46070 */
[----:B------:R-:W-:Y:S01]  /*18d0*/  UISETP.LT.U32.AND UP0, UPT, UR45, 0x3, UPT ;  /* 0x000000032d00788c */ /* 0x000fe2000bf01070 */
[----:B------:R-:W2:Y:S03]  /*18e0*/  LDCU UR41, c[0x0][0x374] ;  /* 0x00006e80ff2977ac */ /* 0x000ea60008000800 */
[----:B------:R-:W-:Y:S02]  /*18f0*/  USEL UR44, UR45, 0x3, UP0 ;  /* 0x000000032d2c7887 */ /* 0x000fe40008000000 */
[----:B------:R-:W-:Y:S02]  /*1900*/  ULOP3.LUT UR46, UR5, 0x20, URZ, 0xe2, !UPT ;  /* 0x00000020052e7892 */ /* 0x000fe4000f8ee2ff */
[----:B------:R-:W-:-:S02]  /*1910*/  UIADD3 UR24, UPT, UPT, UR44, -0x1, URZ ;  /* 0xffffffff2c187890 */ /* 0x000fc4000fffe0ff */
[----:B------:R-:W-:Y:S02]  /*1920*/  @UP2 UIADD3 UR24, UPT, UPT, UR44, URZ, URZ ;  /* 0x000000ff2c182290 */ /* 0x000fe4000fffe0ff */
[----:B------:R-:W-:Y:S02]  /*1930*/  USEL UR25, UR48, 0x2, UP1 ;  /* 0x0000000230197887 */ /* 0x000fe40008800000 */
[----:B------:R-:W-:Y:S02]  /*1940*/  UIADD3 UR38, UPT, UPT, UR21, 0x6400, UR31 ;  /* 0x0000640015267890 */ /* 0x000fe4000fffe01f */
[----:B------:R-:W-:Y:S02]  /*1950*/  UIADD3 UR37, UPT, UPT, UR21, 0x9400, UR30 ;  /* 0x0000940015257890 */ /* 0x000fe4000fffe01e */
[----:B------:R-:W-:Y:S02]  /*1960*/  UIADD3 UR47, UPT, UPT, UR45, -UR44, URZ ;  /* 0x8000002c2d2f7290 */ /* 0x000fe4000fffe0ff */
[----:B------:R-:W-:Y:S01]  /*1970*/  UIADD3 UR24, UPT, UPT, UR24, 0x1, URZ ;  /* 0x0000000118187890 */ /* 0x000fe2000fffe0ff */
[----:B-12-4-:R-:W-:-:S11]  /*1980*/  UMOV UR7, URZ ;  /* 0x000000ff00077c82 */ /* 0x016fd60008000000 */
.L_x_42:
[----:B-1----:R-:W1:Y:S02]  /*1990*/  S2UR UR4, SR_CgaCtaId ;  /* 0x00000000000479c3 */ /* 0x002e640000008800 */
[----:B-1----:R-:W-:-:S09]  /*19a0*/  UISETP.NE.AND UP0, UPT, UR4, URZ, UPT ;  /* 0x000000ff0400728c */ /* 0x002fd2000bf05270 */
[----:B------:R-:W-:Y:S05]  /*19b0*/  BRA.U UP0, `(.L_x_23) ;  /* 0x0000000100287547 */ /* 0x000fea000b800000 */
[----:B------:R-:W-:Y:S02]  /*19c0*/  LEA R0, R9, UR21, 0x3 ;  /* 0x0000001509007c11 */ /* 0x000fe4000f8e18ff */
[----:B------:R-:W-:-:S04]  /*19d0*/  SHF.L.U32 R3, R8, 0x1f, RZ ;  /* 0x0000001f08037819 */ /* 0x000fc800000006ff */
[----:B------:R-:W1:Y:S02]  /*19e0*/  SYNCS.PHASECHK.TRANS64.TRYWAIT P0, [R0+URZ+0xf0], R3 ;  /* 0x0000f003000075a7 */ /* 0x000e6400080011ff */
[----:B-1----:R-:W-:Y:S05]  /*19f0*/  @!P0 BRA `(.L_x_24) ;  /* 0x0000007c00388947 */ /* 0x002fea0003800000 */
.L_x_131:
[----:B------:R2:W-:Y:S01]  /*1a00*/  SYNCS.ARRIVE.TRANS64.A1T0 RZ, [R0+URZ+0xe0], RZ ;  /* 0x0000e0ff00ff79a7 */ /* 0x0005e200081000ff */
[----:B------:R-:W-:-:S05]  /*1a10*/  VIADD R9, R9, 0x1 ;  /* 0x0000000109097836 */ /* 0x000fca0000000000 */
[----:B------:R-:W-:-:S04]  /*1a20*/  ISETP.NE.AND P0, PT, R9, 0x2, PT ;  /* 0x000000020900780c */ /* 0x000fc80003f05270 */
[----:B-1----:R-:W-:Y:S02]  /*1a30*/  SEL R3, RZ, 0x1, P0 ;  /* 0x00000001ff037807 */ /* 0x002fe40000000000 */
[----:B------:R-:W-:Y:S02]  /*1a40*/  SEL R9, R9, RZ, P0 ;  /* 0x000000ff09097207 */ /* 0x000fe40000000000 */
[----:B------:R-:W-:-:S07]  /*1a50*/  LOP3.LUT R8, R8, R3, RZ, 0x3c, !PT ;  /* 0x0000000308087212 */ /* 0x000fce00078e3cff */
.L_x_23:
[----:B------:R-:W-:Y:S01]  /*1a60*/  ULEA UR4, UR7, UR21, 0x3 ;  /* 0x0000001507047291 */ /* 0x000fe2000f8e18ff */
[----:B--2---:R-:W-:Y:S01]  /*1a70*/  SHF.L.U32 R0, R12, 0x1f, RZ ;  /* 0x0000001f0c007819 */ /* 0x004fe200000006ff */
[----:B------:R-:W-:Y:S02]  /*1a80*/  UISETP.GE.U32.AND UP0, UPT, UR49, 0x7f, UPT ;  /* 0x0000007f3100788c */ /* 0x000fe4000bf06070 */
[----:B------:R-:W-:Y:S02]  /*1a90*/  ULEA UR11, UR20, UR50, 0x1 ;  /* 0x00000032140b7291 */ /* 0x000fe4000f8e08ff */
[----:B------:R-:W-:Y:S02]  /*1aa0*/  ULEA UR35, UR16, UR46, 0x6 ;  /* 0x0000002e10237291 */ /* 0x000fe4000f8e30ff */
[----:B------:R-:W-:Y:S01]  /*1ab0*/  USHF.L.U32 UR11, UR11, 0x7, URZ ;  /* 0x000000070b0b7899 */ /* 0x000fe200080006ff */
[----:B------:R1:W2:Y:S01]  /*1ac0*/  SYNCS.PHASECHK.TRANS64.TRYWAIT P0, [UR4+0x18], R0 ;  /* 0x00001800ff0075a7 */ /* 0x0002a20008001104 */
[----:B------:R-:W-:Y:S01]  /*1ad0*/  UMOV UR6, URZ ;  /* 0x000000ff00067c82 */ /* 0x000fe20008000000 */
[----:B------:R-:W-:Y:S09]  /*1ae0*/  BRA.U !UP0, `(.L_x_25) ;  /* 0x0000000108c07547 */ /* 0x000ff2000b800000 */
[----:B------:R-:W-:Y:S01]  /*1af0*/  UMOV UR13, URZ ;  /* 0x000000ff000d7c82 */ /* 0x000fe20008000000 */
[----:B------:R-:W-:-:S05]  /*1b00*/  UMOV UR4, UR7 ;  /* 0x0000000700047c82 */ /* 0x000fca0008000000 */
.L_x_31:
[----:B------:R-:W-:Y:S01]  /*1b10*/  ULEA UR33, UR4, UR21, 0x3 ;  /* 0x0000001504217291 */ /* 0x000fe2000f8e18ff */
[----:B--2---:R-:W-:Y:S01]  /*1b20*/  @!P3 MOV R2, 0x5000 ;  /* 0x000050000002b802 */ /* 0x004fe20000000f00 */
[----:B--2-4-:R-:W-:Y:S10]  /*1b30*/  @P0 BRA `(.L_x_26) ;  /* 0x00000000000c0947 */ /* 0x014ff40003800000 */
[----:B------:R-:W-:-:S04]  /*1b40*/  SHF.L.U32 R3, R12, 0x1f, RZ ;  /* 0x0000001f0c037819 */ /* 0x000fc800000006ff */
[----:B------:R-:W2:Y:S02]  /*1b50*/  SYNCS.PHASECHK.TRANS64.TRYWAIT P0, [UR33+0x18], R3 ;  /* 0x00001803ff0075a7 */ /* 0x000ea40008001121 */
[----:B--2---:R-:W-:Y:S05]  /*1b60*/  @!P0 BRA `(.L_x_27) ;  /* 0x0000007800f08947 */ /* 0x004fea0003800000 */
.L_x_26:
[----:B------:R2:W-:Y:S01]  /*1b70*/  @!P3 SYNCS.ARRIVE.TRANS64 RZ, [UR33], R2 ;  /* 0x00000002ffffb9a7 */ /* 0x0005e20008000021 */
[----:B------:R-:W-:-:S04]  /*1b80*/  ULOP3.LUT UR5, UR25, 0x2, URZ, 0xfc, !UPT ;  /* 0x0000000219057892 */ /* 0x000fc8000f8efcff */
[----:B------:R-:W-:-:S09]  /*1b90*/  UISETP.NE.AND UP0, UPT, UR5, 0x2, UPT ;  /* 0x000000020500788c */ /* 0x000fd2000bf05270 */
[----:B------:R-:W-:Y:S05]  /*1ba0*/  BRA.U UP0, `(.L_x_28) ;  /* 0x0000000100047547 */ /* 0x000fea000b800000 */
[----:B------:R-:W-:Y:S05]  /*1bb0*/  BPT.TRAP 0x1 ;  /* 0x000000040000795c */ /* 0x000fea0000300000 */
.L_x_28:
[----:B------:R-:W-:Y:S04]  /*1bc0*/  BSSY.RECONVERGENT B0, `(.L_x_29) ;  /* 0x0000003000007945 */ /* 0x000fe80003800200 */
[----:B------:R-:W-:Y:S05]  /*1bd0*/  @P2 BRA `(.L_x_30) ;  /* 0x0000000000042947 */ /* 0x000fea0003800000 */
[----:B------:R-:W-:Y:S05]  /*1be0*/  BPT.TRAP 0x1 ;  /* 0x000000040000795c */ /* 0x000fea0000300000 */
.L_x_30:
[----:B------:R-:W-:Y:S05]  /*1bf0*/  BSYNC.RECONVERGENT B0 ;  /* 0x0000000000007941 */ /* 0x000fea0003800200 */
.L_x_29:
[----:B------:R-:W-:Y:S02]  /*1c00*/  UIADD3 UR5, UPT, UPT, UR4, 0x1, URZ ;  /* 0x0000000104057890 */ /* 0x000fe4000fffe0ff */
[----:B------:R-:W-:Y:S02]  /*1c10*/  ULEA UR32, UR4, UR31, 0xc ;  /* 0x0000001f04207291 */ /* 0x000fe4000f8e60ff */
[----:B------:R-:W-:Y:S02]  /*1c20*/  UISETP.NE.AND UP0, UPT, UR5, 0x3, UPT ;  /* 0x000000030500788c */ /* 0x000fe4000bf05270 */
[----:B------:R-:W-:Y:S02]  /*1c30*/  ULEA UR8, UR4, UR30, 0xe ;  /* 0x0000001e04087291 */ /* 0x000fe4000f8e70ff */
[----:B------:R-:W-:Y:S02]  /*1c40*/  USEL UR6, URZ, 0x1, UP0 ;  /* 0x00000001ff067887 */ /* 0x000fe40008000000 */
[----:B------:R-:W-:-:S02]  /*1c50*/  USEL UR7, UR5, URZ, UP0 ;  /* 0x000000ff05077287 */ /* 0x000fc40008000000 */
[----:B------:R-:W-:Y:S02]  /*1c60*/  UIADD3 UR4, UP0, UPT, UR28, 0x180, URZ ;  /* 0x000001801c047890 */ /* 0x000fe4000ff1e0ff */
[----:B------:R-:W-:Y:S01]  /*1c70*/  ULEA UR5, UR7, UR21, 0x3 ;  /* 0x0000001507057291 */ /* 0x000fe2000f8e18ff */
[----:B------:R-:W-:Y:S01]  /*1c80*/  LOP3.LUT R12, R12, UR6, RZ, 0x3c, !PT ;  /* 0x000000060c0c7c12 */ /* 0x000fe2000f8e3cff */
[----:B------:R-:W-:Y:S02]  /*1c90*/  USHF.L.U32 UR34, UR13, 0x6, URZ ;  /* 0x000000060d227899 */ /* 0x000fe400080006ff */
[----:B------:R-:W-:Y:S01]  /*1ca0*/  UIADD3 UR13, UPT, UPT, UR13, 0x1, URZ ;  /* 0x000000010d0d7890 */ /* 0x000fe2000fffe0ff */
[----:B-1----:R-:W-:Y:S01]  /*1cb0*/  SHF.L.U32 R0, R12, 0x1f, RZ ;  /* 0x0000001f0c007819 */ /* 0x002fe200000006ff */
[----:B------:R-:W-:Y:S02]  /*1cc0*/  UIADD3 UR14, UP1, UPT, UR28, 0x80, URZ ;  /* 0x000000801c0e7890 */ /* 0x000fe4000ff3e0ff */
[----:B------:R-:W-:Y:S01]  /*1cd0*/  UIADD3 UR32, UPT, UPT, UR21, 0x6400, UR32 ;  /* 0x0000640015207890 */ /* 0x000fe2000fffe020 */
[----:B------:R3:W4:Y:S01]  /*1ce0*/  SYNCS.PHASECHK.TRANS64.TRYWAIT P0, [UR5+0x18], R0 ;  /* 0x00001800ff0075a7 */ /* 0x0007220008001105 */
[----:B------:R-:W-:-:S02]  /*1cf0*/  UIADD3.X UR5, UPT, UPT, URZ, UR29, URZ, UP0, !UPT ;  /* 0x0000001dff057290 */ /* 0x000fc400087fe4ff */
[----:B------:R-:W-:Y:S02]  /*1d00*/  UISETP.NE.AND UP0, UPT, UR13, UR24, UPT ;  /* 0x000000180d00728c */ /* 0x000fe4000bf05270 */
[----:B------:R-:W-:Y:S02]  /*1d10*/  UIADD3.X UR15, UPT, UPT, URZ, UR29, URZ, UP1, !UPT ;  /* 0x0000001dff0f7290 */ /* 0x000fe40008ffe4ff */
[----:B------:R-:W-:Y:S02]  /*1d20*/  UPRMT UR16, URZ, 0x5410, UR27 ;  /* 0x00005410ff107896 */ /* 0x000fe4000800001b */
[----:B------:R-:W-:Y:S02]  /*1d30*/  UIADD3 UR8, UPT, UPT, UR21, 0x9400, UR8 ;  /* 0x0000940015087890 */ /* 0x000fe4000fffe008 */
[----:B------:R-:W-:Y:S01]  /*1d40*/  UPRMT UR6, URZ, 0x5410, UR26 ;  /* 0x00005410ff067896 */ /* 0x000fe2000800001a */
[----:B------:R-:W-:Y:S01]  /*1d50*/  UMOV UR18, 0x0 ;  /* 0x0000000000127882 */ /* 0x000fe20000000000 */
[----:B------:R-:W-:Y:S01]  /*1d60*/  UMOV UR19, 0x10000000 ;  /* 0x1000000000137882 */ /* 0x000fe20000000000 */
[----:B------:R-:W-:Y:S01]  /*1d70*/  UMOV UR12, UR36 ;  /* 0x00000024000c7c82 */ /* 0x000fe20008000000 */
[----:B------:R-:W-:Y:S01]  /*1d80*/  UMOV UR9, UR33 ;  /* 0x0000002100097c82 */ /* 0x000fe20008000000 */
[----:B------:R-:W-:Y:S01]  /*1d90*/  UMOV UR10, UR34 ;  /* 0x00000022000a7c82 */ /* 0x000fe20008000000 */
[----:B------:R-:W-:Y:S03]  /*1da0*/  UTMALDG.3D.MULTICAST [UR32], [UR14], UR16, desc[UR18] ;  /* 0x000012200e0073b4 */ /* 0x000fe60008011810 */
[----:B------:R1:W-:Y:S02]  /*1db0*/  UTMALDG.3D.MULTICAST [UR8], [UR4], UR6, desc[UR18] ;  /* 0x00001208040073b4 */ /* 0x0003e40008011806 */
[----:B-1----:R-:W-:Y:S01]  /*1dc0*/  UMOV UR6, UR24 ;  /* 0x0000001800067c82 */ /* 0x002fe20008000000 */
[----:B------:R-:W-:Y:S01]  /*1dd0*/  UMOV UR4, UR7 ;  /* 0x0000000700047c82 */ /* 0x000fe20008000000 */
[----:B---3--:R-:W-:Y:S05]  /*1de0*/  BRA.U UP0, `(.L_x_31) ;  /* 0xfffffffd00487547 */ /* 0x008fea000b83ffff */
.L_x_25:
[----:B------:R-:W-:Y:S01]  /*1df0*/  ULEA UR4, UR7, UR21, 0x3 ;  /* 0x0000001507047291 */ /* 0x000fe2000f8e18ff */
[----:B-1----:R-:W-:Y:S01]  /*1e00*/  SHF.L.U32 R0, R12, 0x1f, RZ ;  /* 0x0000001f0c007819 */ /* 0x002fe200000006ff */
[----:B------:R-:W-:Y:S01]  /*1e10*/  @!P1 SYNCS.ARRIVE.TRANS64.A1T0 RZ, [UR21+0x78], RZ ;  /* 0x000078ffffff99a7 */ /* 0x000fe20008100015 */
[----:B------:R-:W-:-:S06]  /*1e20*/  UISETP.GT.AND UP0, UPT, UR45, UR44, UPT ;  /* 0x0000002c2d00728c */ /* 0x000fcc000bf04270 */
[----:B--2-4-:R1:W2:Y:S03]  /*1e30*/  SYNCS.PHASECHK.TRANS64.TRYWAIT P0, [UR4+0x18], R0 ;  /* 0x00001800ff0075a7 */ /* 0x0142a60008001104 */
[----:B------:R-:W-:Y:S05]  /*1e40*/  BRA.U !UP0, `(.L_x_32) ;  /* 0x0000000108bc7547 */ /* 0x000fea000b800000 */
[----:B------:R-:W-:Y:S01]  /*1e50*/  UIADD3 UR13, UPT, UPT, UR47, UR6, URZ ;  /* 0x000000062f0d7290 */ /* 0x000fe2000fffe0ff */
[----:B------:R-:W-:-:S11]  /*1e60*/  UMOV UR4, UR7 ;  /* 0x0000000700047c82 */ /* 0x000fd60008000000 */
.L_x_38:
[----:B------:R-:W-:Y:S01]  /*1e70*/  ULEA UR17, UR4, UR21, 0x3 ;  /* 0x0000001504117291 */ /* 0x000fe2000f8e18ff */
[----:B--2---:R-:W-:Y:S01]  /*1e80*/  @!P3 MOV R2, 0x5000 ;  /* 0x000050000002b802 */ /* 0x004fe20000000f00 */
[----:B--2-4-:R-:W-:Y:S10]  /*1e90*/  @P0 BRA `(.L_x_33) ;  /* 0x00000000000c0947 */ /* 0x014ff40003800000 */
[----:B------:R-:W-:-:S04]  /*1ea0*/  SHF.L.U32 R3, R12, 0x1f, RZ ;  /* 0x0000001f0c037819 */ /* 0x000fc800000006ff */
[----:B------:R-:W2:Y:S02]  /*1eb0*/  SYNCS.PHASECHK.TRANS64.TRYWAIT P0, [UR17+0x18], R3 ;  /* 0x00001803ff0075a7 */ /* 0x000ea40008001111 */
[----:B--2---:R-:W-:Y:S05]  /*1ec0*/  @!P0 BRA `(.L_x_34) ;  /* 0x0000007800308947 */ /* 0x004fea0003800000 */
.L_x_33:
[----:B------:R2:W-:Y:S01]  /*1ed0*/  @!P3 SYNCS.ARRIVE.TRANS64 RZ, [UR17], R2 ;  /* 0x00000002ffffb9a7 */ /* 0x0005e20008000011 */
[----:B------:R-:W-:-:S04]  /*1ee0*/  ULOP3.LUT UR5, UR25, 0x2, URZ, 0xfc, !UPT ;  /* 0x0000000219057892 */ /* 0x000fc8000f8efcff */
[----:B------:R-:W-:-:S09]  /*1ef0*/  UISETP.NE.AND UP0, UPT, UR5, 0x2, UPT ;  /* 0x000000020500788c */ /* 0x000fd2000bf05270 */
[----:B------:R-:W-:Y:S05]  /*1f00*/  BRA.U UP0, `(.L_x_35) ;  /* 0x0000000100047547 */ /* 0x000fea000b800000 */
[----:B------:R-:W-:Y:S05]  /*1f10*/  BPT.TRAP 0x1 ;  /* 0x000000040000795c */ /* 0x000fea0000300000 */
.L_x_35:
[----:B------:R-:W-:Y:S04]  /*1f20*/  BSSY.RECONVERGENT B0, `(.L_x_36) ;  /* 0x0000003000007945 */ /* 0x000fe80003800200 */
[----:B------:R-:W-:Y:S05]  /*1f30*/  @P2 BRA `(.L_x_37) ;  /* 0x0000000000042947 */ /* 0x000fea0003800000 */
[----:B------:R-:W-:Y:S05]  /*1f40*/  BPT.TRAP 0x1 ;  /* 0x000000040000795c */ /* 0x000fea0000300000 */
.L_x_37:
[----:B------:R-:W-:Y:S05]  /*1f50*/  BSYNC.RECONVERGENT B0 ;  /* 0x0000000000007941 */ /* 0x000fea0003800200 */
.L_x_36:
[----:B------:R-:W-:Y:S02]  /*1f60*/  UIADD3 UR5, UPT, UPT, UR4, 0x1, URZ ;  /* 0x0000000104057890 */ /* 0x000fe4000fffe0ff */
[----:B------:R-:W-:Y:S02]  /*1f70*/  UIADD3 UR14, UP1, UPT, UR28, 0x80, URZ ;  /* 0x000000801c0e7890 */ /* 0x000fe4000ff3e0ff */
[----:B------:R-:W-:Y:S02]  /*1f80*/  UISETP.NE.AND UP0, UPT, UR5, 0x3, UPT ;  /* 0x000000030500788c */ /* 0x000fe4000bf05270 */
[----:B------:R-:W-:Y:S02]  /*1f90*/  ULEA UR16, UR4, UR38, 0xc ;  /* 0x0000002604107291 */ /* 0x000fe4000f8e60ff */
[----:B------:R-:W-:Y:S02]  /*1fa0*/  USEL UR8, URZ, 0x1, UP0 ;  /* 0x00000001ff087887 */ /* 0x000fe40008000000 */
[----:B------:R-:W-:-:S02]  /*1fb0*/  USEL UR7, UR5, URZ, UP0 ;  /* 0x000000ff05077287 */ /* 0x000fc40008000000 */
[----:B------:R-:W-:Y:S02]  /*1fc0*/  UIADD3 UR22, UP0, UPT, UR28, 0x180, URZ ;  /* 0x000001801c167890 */ /* 0x000fe4000ff1e0ff */
[----:B------:R-:W-:Y:S01]  /*1fd0*/  ULEA UR5, UR7, UR21, 0x3 ;  /* 0x0000001507057291 */ /* 0x000fe2000f8e18ff */
[----:B------:R-:W-:Y:S01]  /*1fe0*/  LOP3.LUT R12, R12, UR8, RZ, 0x3c, !PT ;  /* 0x000000080c0c7c12 */ /* 0x000fe2000f8e3cff */
[----:B------:R-:W-:Y:S02]  /*1ff0*/  ULEA UR8, UR4, UR37, 0xe ;  /* 0x0000002504087291 */ /* 0x000fe4000f8e70ff */
[----:B------:R-:W-:Y:S01]  /*2000*/  USHF.L.U32 UR18, UR6, 0x6, URZ ;  /* 0x0000000606127899 */ /* 0x000fe200080006ff */
[----:B-1----:R-:W-:Y:S01]  /*2010*/  SHF.L.U32 R0, R12, 0x1f, RZ ;  /* 0x0000001f0c007819 */ /* 0x002fe200000006ff */
[----:B------:R-:W-:Y:S02]  /*2020*/  UPRMT UR4, URZ, 0x5410, UR27 ;  /* 0x00005410ff047896 */ /* 0x000fe4000800001b */
[----:B------:R-:W-:Y:S01]  /*2030*/  UIADD3.X UR15, UPT, UPT, URZ, UR29, URZ, UP1, !UPT ;  /* 0x0000001dff0f7290 */ /* 0x000fe20008ffe4ff */
[----:B------:R3:W4:Y:S01]  /*2040*/  SYNCS.PHASECHK.TRANS64.TRYWAIT P0, [UR5+0x18], R0 ;  /* 0x00001800ff0075a7 */ /* 0x0007220008001105 */
[----:B------:R-:W-:-:S02]  /*2050*/  UPRMT UR5, URZ, 0x5410, UR26 ;  /* 0x00005410ff057896 */ /* 0x000fc4000800001a */
[----:B------:R-:W-:Y:S01]  /*2060*/  UIADD3.X UR23, UPT, UPT, URZ, UR29, URZ, UP0, !UPT ;  /* 0x0000001dff177290 */ /* 0x000fe200087fe4ff */
[----:B------:R-:W-:Y:S01]  /*2070*/  UMOV UR32, 0x0 ;  /* 0x0000000000207882 */ /* 0x000fe20000000000 */
[----:B------:R-:W-:Y:S01]  /*2080*/  UMOV UR33, 0x10000000 ;  /* 0x1000000000217882 */ /* 0x000fe20000000000 */
[----:B------:R-:W-:Y:S01]  /*2090*/  UMOV UR19, UR35 ;  /* 0x0000002300137c82 */ /* 0x000fe20008000000 */
[----:B------:R-:W-:Y:S01]  /*20a0*/  UMOV UR20, UR36 ;  /* 0x0000002400147c82 */ /* 0x000fe20008000000 */
[----:B------:R-:W-:Y:S01]  /*20b0*/  UMOV UR12, UR36 ;  /* 0x00000024000c7c82 */ /* 0x000fe20008000000 */
[----:B------:R-:W-:Y:S01]  /*20c0*/  UMOV UR9, UR17 ;  /* 0x0000001100097c82 */ /* 0x000fe20008000000 */
[----:B------:R-:W-:Y:S01]  /*20d0*/  UMOV UR10, UR18 ;  /* 0x00000012000a7c82 */ /* 0x000fe20008000000 */
[----:B------:R1:W-:Y:S01]  /*20e0*/  UTMALDG.3D.MULTICAST [UR16], [UR14], UR4, desc[UR32] ;  /* 0x000020100e0073b4 */ /* 0x0003e20008011804 */
[----:B------:R-:W-:-:S04]  /*20f0*/  UIADD3 UR6, UPT, UPT, UR6, 0x1, URZ ;  /* 0x0000000106067890 */ /* 0x000fc8000fffe0ff */
[----:B------:R-:W-:Y:S01]  /*2100*/  UISETP.NE.AND UP0, UPT, UR6, UR13, UPT ;  /* 0x0000000d0600728c */ /* 0x000fe2000bf05270 */
[----:B------:R3:W-:Y:S01]  /*2110*/  UTMALDG.3D.MULTICAST [UR8], [UR22], UR5, desc[UR32] ;  /* 0x00002008160073b4 */ /* 0x0007e20008011805 */
[----:B-1----:R-:W-:-:S07]  /*2120*/  UMOV UR4, UR7 ;  /* 0x0000000700047c82 */ /* 0x002fce0008000000 */
[----:B---3--:R-:W-:Y:S05]  /*2130*/  BRA.U UP0, `(.L_x_38) ;  /* 0xfffffffd004c7547 */ /* 0x008fea000b83ffff */
.L_x_32:
[C---:B------:R-:W-:Y:S01]  /*2140*/  LEA R3, R11.reuse, UR21, 0x3 ;  /* 0x000000150b037c11 */ /* 0x040fe2000f8e18ff */
[----:B------:R-:W-:Y:S01]  /*2150*/  NOP ;  /* 0x0000000000007918 */ /* 0x000fe20000000000 */
[----:B-1----:R-:W-:Y:S02]  /*2160*/  SHF.L.U32 R0, R10, 0x1f, RZ ;  /* 0x0000001f0a007819 */ /* 0x002fe400000006ff */
[----:B------:R-:W-:Y:S02]  /*2170*/  LEA R5, R11, UR21, 0x4 ;  /* 0x000000150b057c11 */ /* 0x000fe4000f8e20ff */
[----:B--2-4-:R-:W1:Y:S02]  /*2180*/  SYNCS.PHASECHK.TRANS64.TRYWAIT P0, [R3+URZ+0x80], R0 ;  /* 0x00008000030075a7 */ /* 0x014e6400080011ff */
[----:B-1----:R-:W-:Y:S05]  /*2190*/  @!P0 BRA `(.L_x_39) ;  /* 0x0000007400948947 */ /* 0x002fea0003800000 */
.L_x_134:
[----:B------:R-:W2:Y:S01]  /*21a0*/  LDS.128 R4, [R5+0x110] ;  /* 0x0001100005047984 */ /* 0x000ea20000000c00 */
[----:B------:R-:W-:Y:S01]  /*21b0*/  UISETP.GE.AND UP0, UPT, UR42, 0x1, UPT ;  /* 0x000000012a00788c */ /* 0x000fe2000bf06270 */
[----:B------:R-:W-:Y:S01]  /*21c0*/  @!PT LDS RZ, [RZ] ;  /* 0x00000000fffff984 */ /* 0x000fe20000000800 */
[----:B------:R-:W-:Y:S01]  /*21d0*/  @!PT LDS RZ, [RZ] ;  /* 0x00000000fffff984 */ /* 0x000fe20000000800 */
[----:B------:R-:W-:Y:S01]  /*21e0*/  @!PT LDS RZ, [RZ] ;  /* 0x00000000fffff984 */ /* 0x000fe20000000800 */
[----:B------:R-:W-:Y:S01]  /*21f0*/  @!PT LDS RZ, [RZ] ;  /* 0x00000000fffff984 */ /* 0x000fe20000000800 */
[----:B------:R3:W-:Y:S06]  /*2200*/  MEMBAR.ALL.CTA ;  /* 0x0000000000007992 */ /* 0x0007ec0000008000 */
[----:B---3--:R-:W3:Y:S01]  /*2210*/  FENCE.VIEW.ASYNC.S ;  /* 0x00000000000073c6 */ /* 0x008ee20000000000 */
[----:B--2---:R-:W-:-:S13]  /*2220*/  LOP3.LUT P0, RZ, R6, 0x1, RZ, 0xc0, !PT ;  /* 0x0000000106ff7812 */ /* 0x004fda000780c0ff */
[----:B---3--:R-:W-:Y:S01]  /*2230*/  VOTEU.ANY UP1, P0 ;  /* 0x0000000000ff7886 */ /* 0x008fe20000020100 */
[----:B------:R-:W-:-:S13]  /*2240*/  PLOP3.LUT P0, PT, PT, PT, UP1, 0x80, 0x8 ;  /* 0x000000000008781c */ /* 0x000fda0003f0f018 */
[----:B-1----:R-:W-:Y:S02]  /*2250*/  @P0 LOP3.LUT R0, R5, 0xffff, RZ, 0xc0, !PT ;  /* 0x0000ffff05000812 */ /* 0x002fe400078ec0ff */
[----:B------:R-:W-:Y:S02]  /*2260*/  @P0 MOV R2, R4 ;  /* 0x0000000400020202 */ /* 0x000fe40000000f00 */
[----:B------:R-:W-:Y:S01]  /*2270*/  @P0 R2UR UR5, R0 ;  /* 0x00000000000502ca */ /* 0x000fe200000e0000 */
[----:B------:R-:W-:Y:S01]  /*2280*/  VIADD R0, R3, 0x90 ;  /* 0x0000009003007836 */ /* 0x000fe20000000000 */
[----:B------:R-:W-:Y:S02]  /*2290*/  @P0 SHF.R.U32.HI R4, RZ, 0x10, R5 ;  /* 0x00000010ff040819 */ /* 0x000fe40000011605 */
[----:B------:R-:W-:Y:S02]  /*22a0*/  @P0 R2UR UR6, R2 ;  /* 0x00000000020602ca */ /* 0x000fe400000e0000 */
[----:B------:R-:W-:-:S02]  /*22b0*/  PRMT R0, RZ, 0x654, R0 ;  /* 0x00000654ff007816 */ /* 0x000fc40000000000 */
[----:B------:R-:W-:Y:S02]  /*22c0*/  @P0 R2UR UR4, R4 ;  /* 0x00000000040402ca */ /* 0x000fe400000e0000 */
[----:B------:R1:W-:Y:S03]  /*22d0*/  SYNCS.ARRIVE.TRANS64.RED.A1T0 RZ, [R0+URZ], RZ ;  /* 0x000000ff00ff79a7 */ /* 0x0003e600081004ff */
[----:B------:R-:W-:-:S04]  /*22e0*/  @UP1 UMOV UR39, UR5 ;  /* 0x0000000500271c82 */ /* 0x000fc80008000000 */
[----:B------:R-:W-:-:S04]  /*22f0*/  @UP1 UMOV UR40, UR6 ;  /* 0x0000000600281c82 */ /* 0x000fc80008000000 */
[----:B------:R-:W-:Y:S01]  /*2300*/  @UP1 UMOV UR36, UR4 ;  /* 0x0000000400241c82 */ /* 0x000fe20008000000 */
[----:B------:R-:W-:Y:S05]  /*2310*/  BRA.U !UP0, `(.L_x_40) ;  /* 0x0000000108d47547 */ /* 0x000fea000b800000 */
[----:B------:R-:W2:Y:S01]  /*2320*/  LDCU.128 UR12, c[0x0][0xb10] ;  /* 0x00016200ff0c77ac */ /* 0x000ea20008000c00 */
[----:B------:R-:W3:Y:S01]  /*2330*/  LDCU UR22, c[0x0][0xb20] ;  /* 0x00016400ff1677ac */ /* 0x000ee20008000800 */
[----:B------:R-:W4:Y:S01]  /*2340*/  LDCU UR20, c[0x0][0xb0c] ;  /* 0x00016180ff1477ac */ /* 0x000f220008000800 */
[----:B------:R-:W1:Y:S01]  /*2350*/  LDCU.64 UR8, c[0x0][0xb28] ;  /* 0x00016500ff0877ac */ /* 0x000e620008000a00 */
[----:B------:R-:W-:Y:S02]  /*2360*/  UISETP.NE.AND UP3, UPT, UR42, 0x1, UPT ;  /* 0x000000012a00788c */ /* 0x000fe4000bf65270 */
[----:B--2---:R-:W-:Y:S02]  /*2370*/  UIMAD.WIDE.U32 UR10, UR41, UR15, URZ ;  /* 0x0000000f290a72a5 */ /* 0x004fe4000f8e00ff */
[----:B------:R-:W-:Y:S02]  /*2380*/  UIMAD.WIDE.U32 UR4, UR43, UR12, URZ ;  /* 0x0000000c2b0472a5 */ /* 0x000fe4000f8e00ff */
[----:B------:R-:W-:-:S02]  /*2390*/  UISETP.NE.AND UP0, UPT, UR14, 0x1, UPT ;  /* 0x000000010e00788c */ /* 0x000fc4000bf05270 */
[----:B------:R-:W-:Y:S01]  /*23a0*/  UIMAD.WIDE.U32 UR18, UR39, UR15, URZ ;  /* 0x0000000f271272a5 */ /* 0x000fe2000f8e00ff */
[----:B------:R-:W-:Y:S02]  /*23b0*/  UMOV UR10, UR11 ;  /* 0x0000000b000a7c82 */ /* 0x000fe40008000000 */
[----:B------:R-:W-:Y:S01]  /*23c0*/  UMOV UR4, UR5 ;  /* 0x0000000500047c82 */ /* 0x000fe20008000000 */
[----:B---3--:R-:W-:Y:S02]  /*23d0*/  USHF.R.U32.HI UR10, URZ, UR22, UR10 ;  /* 0x00000016ff0a7299 */ /* 0x008fe4000801160a */
[----:B----4-:R-:W-:Y:S02]  /*23e0*/  UISETP.NE.AND UP2, UPT, UR20, 0x1, UPT ;  /* 0x000000011400788c */ /* 0x010fe4000bf45270 */
[----:B------:R-:W-:Y:S02]  /*23f0*/  USHF.R.U32.HI UR4, URZ, UR13, UR4 ;  /* 0x0000000dff047299 */ /* 0x000fe40008011604 */
[----:B------:R-:W-:-:S02]  /*2400*/  USEL UR5, UR41, UR10, !UP0 ;  /* 0x0000000a29057287 */ /* 0x000fc4000c000000 */
[----:B------:R-:W-:Y:S02]  /*2410*/  USEL UR6, UR43, UR4, !UP2 ;  /* 0x000000042b067287 */ /* 0x000fe4000d000000 */
[----:B-1----:R-:W-:Y:S01]  /*2420*/  UIMAD.WIDE.U32 UR10, UR5, UR8, URZ ;  /* 0x00000008050a72a5 */ /* 0x002fe2000f8e00ff */
[----:B------:R-:W-:Y:S01]  /*2430*/  UMOV UR4, UR19 ;  /* 0x0000001300047c82 */ /* 0x000fe20008000000 */
[----:B------:R-:W-:Y:S02]  /*2440*/  UIMAD.WIDE.U32 UR16, UR40, UR12, URZ ;  /* 0x0000000c281072a5 */ /* 0x000fe4000f8e00ff */
[----:B------:R-:W-:-:S03]  /*2450*/  UIMAD.WIDE.U32 UR18, UR6, UR8, URZ ;  /* 0x00000008061272a5 */ /* 0x000fc6000f8e00ff */
[----:B------:R-:W-:Y:S01]  /*2460*/  UMOV UR10, UR11 ;  /* 0x0000000b000a7c82 */ /* 0x000fe20008000000 */
[----:B------:R-:W-:Y:S02]  /*2470*/  USHF.R.U32.HI UR4, URZ, UR22, UR4 ;  /* 0x00000016ff047299 */ /* 0x000fe40008011604 */
[----:B------:R-:W-:Y:S01]  /*2480*/  @UP3 USHF.R.U32.HI UR5, URZ, UR9, UR10 ;  /* 0x00000009ff053299 */ /* 0x000fe2000801160a */
[----:B------:R-:W-:Y:S01]  /*2490*/  UMOV UR16, UR17 ;  /* 0x0000001100107c82 */ /* 0x000fe20008000000 */
[----:B------:R-:W-:Y:S01]  /*24a0*/  UMOV UR18, UR19 ;  /* 0x0000001300127c82 */ /* 0x000fe20008000000 */
[----:B------:R-:W-:Y:S02]  /*24b0*/  USHF.R.U32.HI UR13, URZ, UR13, UR16 ;  /* 0x0000000dff0d7299 */ /* 0x000fe40008011610 */
[----:B------:R-:W-:Y:S02]  /*24c0*/  USEL UR4, UR39, UR4, !UP0 ;  /* 0x0000000427047287 */ /* 0x000fe4000c000000 */
[----:B------:R-:W-:-:S02]  /*24d0*/  @UP3 USHF.R.U32.HI UR6, URZ, UR9, UR18 ;  /* 0x00000009ff063299 */ /* 0x000fc40008011612 */
[----:B------:R-:W-:Y:S02]  /*24e0*/  UIMAD UR10, UR42, UR5, URZ ;  /* 0x000000052a0a72a4 */ /* 0x000fe4000f8e02ff */
[----:B------:R-:W-:Y:S02]  /*24f0*/  USEL UR5, UR40, UR13, !UP2 ;  /* 0x0000000d28057287 */ /* 0x000fe4000d000000 */
[----:B------:R-:W-:Y:S02]  /*2500*/  UIMAD UR12, UR42, UR6, URZ ;  /* 0x000000062a0c72a4 */ /* 0x000fe4000f8e02ff */
[----:B------:R-:W-:Y:S02]  /*2510*/  UISETP.GE.AND UP0, UPT, UR4, UR10, UPT ;  /* 0x0000000a0400728c */ /* 0x000fe4000bf06270 */
[----:B------:R-:W-:Y:S02]  /*2520*/  UIMAD.WIDE.U32 UR10, UR4, UR8, URZ ;  /* 0x00000008040a72a5 */ /* 0x000fe4000f8e00ff */
[----:B------:R-:W-:-:S02]  /*2530*/  UISETP.GE.OR UP0, UPT, UR5, UR12, UP0 ;  /* 0x0000000c0500728c */ /* 0x000fc40008706670 */
        /* <DEDUP_REMOVED lines=19> */
.L_x_40:
[----:B------:R-:W2:Y:S02]  /*2670*/  LDCU UR4, c[0x0][0xb30] ;  /* 0x00016600ff0477ac */ /* 0x000ea40008000800 */
[----:B--2---:R-:W-:-:S09]  /*2680*/  UISETP.NE.AND UP0, UPT, UR4, 0x1, UPT ;  /* 0x000000010400788c */ /* 0x004fd2000bf05270 */
[----:B------:R-:W-:Y:S05]  /*2690*/  BRA.U UP0, `(.L_x_41) ;  /* 0x0000000100447547 */ /* 0x000fea000b800000 */
        /* <DEDUP_REMOVED lines=17> */
.L_x_41:
[----:B------:R-:W-:Y:S01]  /*27b0*/  VIADD R11, R11, 0x1 ;  /* 0x000000010b0b7836 */ /* 0x000fe20000000000 */
[----:B------:R-:W-:Y:S01]  /*27c0*/  R2UR UR4, R87 ;  /* 0x00000000570472ca */ /* 0x000fe200000e0000 */
[----:B------:R-:W-:Y:S01]  /*27d0*/  UIADD3 UR16, UPT, UPT, UR40, UR59, URZ ;  /* 0x0000003b28107290 */ /* 0x000fe2000fffe0ff */
[----:B------:R-:W-:Y:S02]  /*27e0*/  PLOP3.LUT P1, PT, PT, PT, PT, 0x80, 0x8 ;  /* 0x000000000008781c */ /* 0x000fe40003f2f070 */
[----:B------:R-:W-:-:S04]  /*27f0*/  ISETP.NE.AND P0, PT, R11, 0x2, PT ;  /* 0x000000020b00780c */ /* 0x000fc80003f05270 */
[----:B------:R-:W-:Y:S02]  /*2800*/  SEL R3, RZ, 0x1, P0 ;  /* 0x00000001ff037807 */ /* 0x000fe40000000000 */
[----:B------:R-:W-:Y:S02]  /*2810*/  SEL R11, R11, RZ, P0 ;  /* 0x000000ff0b0b7207 */ /* 0x000fe40000000000 */
[----:B------:R-:W-:Y:S01]  /*2820*/  LOP3.LUT R10, R10, R3, RZ, 0x3c, !PT ;  /* 0x000000030a0a7212 */ /* 0x000fe200078e3cff */
[----:B------:R-:W-:Y:S01]  /*2830*/  UIADD3 UR20, UPT, UPT, UR39, UR4, URZ ;  /* 0x0000000427147290 */ /* 0x000fe2000fffe0ff */
[----:B------:R-:W-:Y:S11]  /*2840*/  BRA.U UP1, `(.L_x_42) ;  /* 0xfffffff101507547 */ /* 0x000ff6000b83ffff */
[----:B------:R-:W-:Y:S01]  /*2850*/  UIADD3 UR21, UPT, UPT, UR21, 0x18, URZ ;  /* 0x0000001815157890 */ /* 0x000fe2000fffe0ff */
[----:B------:R-:W-:-:S03]  /*2860*/  SHF.L.U32 R3, R12, 0x1f, RZ ;  /* 0x0000001f0c037819 */ /* 0x000fc600000006ff */
[----:B------:R-:W-:-:S09]  /*2870*/  ULEA UR4, UR7, UR21, 0x3 ;  /* 0x0000001507047291 */ /* 0x000fd2000f8e18ff */
[----:B------:R-:W2:Y:S02]  /*2880*/  SYNCS.PHASECHK.TRANS64.TRYWAIT P0, [UR4], R3 ;  /* 0x00000003ff0075a7 */ /* 0x000ea40008001104 */
[----:B--2---:R-:W-:Y:S05]  /*2890*/  @!P0 BRA `(.L_x_43) ;  /* 0x0000006c00e88947 */ /* 0x004fea0003800000 */
.L_x_136:
[----:B------:R-:W-:-:S04]  /*28a0*/  UIADD3 UR4, UPT, UPT, UR7, 0x1, URZ ;  /* 0x0000000107047890 */ /* 0x000fc8000fffe0ff */
[----:B------:R-:W-:-:S04]  /*28b0*/  UISETP.NE.AND UP0, UPT, UR4, 0x3, UPT ;  /* 0x000000030400788c */ /* 0x000fc8000bf05270 */
[----:B------:R-:W-:Y:S02]  /*28c0*/  USEL UR6, URZ, 0x1, UP0 ;  /* 0x00000001ff067887 */ /* 0x000fe40008000000 */
[----:B------:R-:W-:-:S04]  /*28d0*/  USEL UR4, UR4, URZ, UP0 ;  /* 0x000000ff04047287 */ /* 0x000fc80008000000 */
[----:B------:R-:W-:Y:S01]  /*28e0*/  ULEA UR5, UR4, UR21, 0x3 ;  /* 0x0000001504057291 */ /* 0x000fe2000f8e18ff */
[----:B------:R-:W-:-:S04]  /*28f0*/  LOP3.LUT R12, R12, UR6, RZ, 0x3c, !PT ;  /* 0x000000060c0c7c12 */ /* 0x000fc8000f8e3cff */
[----:B-1----:R-:W-:-:S04]  /*2900*/  SHF.L.U32 R3, R12, 0x1f, RZ ;  /* 0x0000001f0c037819 */ /* 0x002fc800000006ff */
[----:B------:R-:W1:Y:S02]  /*2910*/  SYNCS.PHASECHK.TRANS64.TRYWAIT P0, [UR5], R3 ;  /* 0x00000003ff0075a7 */ /* 0x000e640008001105 */
[----:B-1----:R-:W-:Y:S05]  /*2920*/  @!P0 BRA `(.L_x_44) ;  /* 0x0000006c00dc8947 */ /* 0x002fea0003800000 */
.L_x_138:
[----:B------:R-:W-:-:S04]  /*2930*/  UIADD3 UR4, UPT, UPT, UR4, 0x1, URZ ;  /* 0x0000000104047890 */ /* 0x000fc8000fffe0ff */
[----:B------:R-:W-:-:S04]  /*2940*/  UISETP.NE.AND UP0, UPT, UR4, 0x3, UPT ;  /* 0x000000030400788c */ /* 0x000fc8000bf05270 */
[----:B------:R-:W-:Y:S02]  /*2950*/  USEL UR5, URZ, 0x1, UP0 ;  /* 0x00000001ff057887 */ /* 0x000fe40008000000 */
[----:B------:R-:W-:-:S04]  /*2960*/  USEL UR4, UR4, URZ, UP0 ;  /* 0x000000ff04047287 */ /* 0x000fc80008000000 */
[----:B------:R-:W-:Y:S01]  /*2970*/  ULEA UR4, UR4, UR21, 0x3 ;  /* 0x0000001504047291 */ /* 0x000fe2000f8e18ff */
[----:B-1----:R-:W-:-:S04]  /*2980*/  LOP3.LUT R3, R12, UR5, RZ, 0x3c, !PT ;  /* 0x000000050c037c12 */ /* 0x002fc8000f8e3cff */
[----:B------:R-:W-:Y:S01]  /*2990*/  SHF.L.U32 R3, R3, 0x1f, RZ ;  /* 0x0000001f03037819 */ /* 0x000fe200000006ff */
[----:B------:R-:W-:-:S07]  /*29a0*/  IMAD.U32 R0, RZ, RZ, UR4 ;  /* 0x00000004ff007e24 */ /* 0x000fce000f8e00ff */
.L_x_45:
[----:B-1----:R1:W2:Y:S02]  /*29b0*/  SYNCS.PHASECHK.TRANS64.TRYWAIT P0, [R0+URZ], R3 ;  /* 0x00000003000075a7 */ /* 0x0022a400080011ff */
[----:B--2---:R-:W-:Y:S05]  /*29c0*/  @!P0 NANOSLEEP.SYNCS 0x989680 ;  /* 0x009896800000895d */ /* 0x004fea0003900000 */
[----:B------:R-:W2:Y:S02]  /*29d0*/  @!P0 SYNCS.PHASECHK.TRANS64 P0, [R0+URZ], R3 ;  /* 0x00000003000085a7 */ /* 0x000ea400080010ff */
[----:B--2---:R-:W-:Y:S05]  /*29e0*/  @P0 EXIT ;  /* 0x000000000000094d */ /* 0x004fea0003800000 */
[----:B------:R-:W-:Y:S05]  /*29f0*/  BRA `(.L_x_45) ;  /* 0xfffffffc00ec7947 */ /* 0x000fea000383ffff */
.L_x_22:
[----:B------:R-:W2:Y:S02]  /*2a00*/  S2UR UR4, SR_CgaCtaId ;  /* 0x00000000000479c3 */ /* 0x000ea40000008800 */
[----:B--2---:R-:W-:-:S04]  /*2a10*/  UISETP.NE.AND UP0, UPT, UR4, URZ, UPT ;  /* 0x000000ff0400728c */ /* 0x004fc8000bf05270 */
[----:B------:R-:W-:-:S09]  /*2a20*/  UISETP.NE.OR UP0, UPT, UR17, 0x1, UP0 ;  /* 0x000000011100788c */ /* 0x000fd20008705670 */
[----:B------:R-:W-:Y:S05]  /*2a30*/  BRA.U UP0, `(.L_x_46) ;  /* 0x00000005004c7547 */ /* 0x000fea000b800000 */
[----:B------:R-:W2:Y:S01]  /*2a40*/  S2UR UR5, SR_CgaCtaId ;  /* 0x00000000000579c3 */ /* 0x000ea20000008800 */
[----:B------:R-:W-:Y:S01]  /*2a50*/  UMOV UR4, 0x400 ;  /* 0x0000040000047882 */ /* 0x000fe20000000000 */
[----:B------:R-:W-:Y:S01]  /*2a60*/  ISETP.GE.U32.AND P2, PT, R0, 0x4, PT ;  /* 0x000000040000780c */ /* 0x000fe20003f46070 */
[----:B------:R-:W-:Y:S01]  /*2a70*/  IMAD.MOV.U32 R12, RZ, RZ, 0x1 ;  /* 0x00000001ff0c7424 */ /* 0x000fe200078e00ff */
[----:B------:R-:W-:Y:S02]  /*2a80*/  CS2R R10, SRZ ;  /* 0x00000000000a7805 */ /* 0x000fe4000001ff00 */
[----:B------:R-:W-:Y:S01]  /*2a90*/  CS2R R8, SRZ ;  /* 0x0000000000087805 */ /* 0x000fe2000001ff00 */
[----:B--2---:R-:W-:-:S03]  /*2aa0*/  ULEA UR6, UR5, UR4, 0x18 ;  /* 0x0000000405067291 */ /* 0x004fc6000f8ec0ff */
[----:B------:R-:W-:-:S09]  /*2ab0*/  UMOV UR5, URZ ;  /* 0x000000ff00057c82 */ /* 0x000fd20008000000 */
.L_x_50:
[----:B------:R-:W-:Y:S02]  /*2ac0*/  LEA R2, R8, UR6, 0x3 ;  /* 0x0000000608027c11 */ /* 0x000fe4000f8e18ff */
[----:B------:R-:W-:-:S03]  /*2ad0*/  SHF.L.U32 R5, R9, 0x1f, RZ ;  /* 0x0000001f09057819 */ /* 0x000fc600000006ff */
[----:B------:R-:W-:Y:S01]  /*2ae0*/  VIADD R4, R2, 0xf0 ;  /* 0x000000f002047836 */ /* 0x000fe20000000000 */
[----:B------:R-:W2:Y:S02]  /*2af0*/  SYNCS.PHASECHK.TRANS64.TRYWAIT P0, [R2+URZ+0xe0], R5 ;  /* 0x0000e005020075a7 */ /* 0x000ea400080011ff */
[----:B--2---:R-:W-:Y:S05]  /*2b00*/  @!P0 BRA `(.L_x_47) ;  /* 0x0000006c007c8947 */ /* 0x004fea0003800000 */
.L_x_139:
[----:B------:R-:W-:Y:S01]  /*2b10*/  ULEA UR4, UR5, UR6, 0x3 ;  /* 0x0000000605047291 */ /* 0x000fe2000f8e18ff */
[----:B------:R-:W-:Y:S02]  /*2b20*/  PRMT R4, RZ, 0x654, R4 ;  /* 0x00000654ff047816 */ /* 0x000fe40000000004 */
[----:B--2---:R-:W-:Y:S01]  /*2b30*/  SHF.L.U32 R5, R12, 0x1f, RZ ;  /* 0x0000001f0c057819 */ /* 0x004fe200000006ff */
[----:B------:R-:W-:Y:S01]  /*2b40*/  UIADD3 UR7, UPT, UPT, UR4, 0x80, URZ ;  /* 0x0000008004077890 */ /* 0x000fe2000fffe0ff */
[----:B------:R2:W-:Y:S05]  /*2b50*/  SYNCS.ARRIVE.TRANS64.RED.A1T0 RZ, [R4+URZ], RZ ;  /* 0x000000ff04ff79a7 */ /* 0x0005ea00081004ff */
[----:B------:R-:W-:Y:S01]  /*2b60*/  IMAD.U32 R7, RZ, RZ, UR7 ;  /* 0x00000007ff077e24 */ /* 0x000fe2000f8e00ff */
[----:B------:R-:W3:Y:S04]  /*2b70*/  SYNCS.PHASECHK.TRANS64.TRYWAIT P0, [UR4+0x90], R5 ;  /* 0x00009005ff0075a7 */ /* 0x000ee80008001104 */
[----:B------:R-:W-:Y:S01]  /*2b80*/  PRMT R6, R0, 0x654, R7 ;  /* 0x0000065400067816 */ /* 0x000fe20000000007 */
[----:B--2---:R-:W-:Y:S01]  /*2b90*/  @!P2 IMAD.MOV.U32 R4, RZ, RZ, 0x10 ;  /* 0x00000010ff04a424 */ /* 0x004fe200078e00ff */
[----:B---3--:R-:W-:Y:S06]  /*2ba0*/  @!P0 BRA `(.L_x_48) ;  /* 0x0000006c00688947 */ /* 0x008fec0003800000 */
.L_x_141:
[----:B------:R-:W-:Y:S01]  /*2bb0*/  ULEA UR8, UR5, UR6, 0x4 ;  /* 0x0000000605087291 */ /* 0x000fe2000f8e20ff */
[----:B------:R-:W-:Y:S01]  /*2bc0*/  SEL R3, R6, R3, !P2 ;  /* 0x0000000306037207 */ /* 0x000fe20005000000 */
[----:B------:R-:W-:Y:S01]  /*2bd0*/  UIADD3 UR9, UPT, UPT, UR4, 0x80, URZ ;  /* 0x0000008004097890 */ /* 0x000fe2000fffe0ff */
[----:B--2---:R-:W-:Y:S01]  /*2be0*/  LEA R2, R11, UR6, 0x3 ;  /* 0x000000060b027c11 */ /* 0x004fe2000f8e18ff */
[----:B------:R-:W-:Y:S01]  /*2bf0*/  UIADD3 UR8, UPT, UPT, UR8, 0x110, URZ ;  /* 0x0000011008087890 */ /* 0x000fe2000fffe0ff */
[----:B------:R-:W-:Y:S01]  /*2c00*/  SHF.L.U32 R5, R10, 0x1f, RZ ;  /* 0x0000001f0a057819 */ /* 0x000fe200000006ff */
[----:B------:R2:W-:Y:S01]  /*2c10*/  @!P2 SYNCS.ARRIVE.TRANS64.RED RZ, [R3+URZ], R4 ;  /* 0x0000000403ffa9a7 */ /* 0x0005e200080004ff */
[----:B------:R-:W-:Y:S01]  /*2c20*/  UIADD3 UR4, UPT, UPT, UR5, 0x1, URZ ;  /* 0x0000000105047890 */ /* 0x000fe2000fffe0ff */
[----:B------:R-:W-:-:S03]  /*2c30*/  VIADD R8, R8, 0x1 ;  /* 0x0000000108087836 */ /* 0x000fc60000000000 */
[----:B------:R-:W-:Y:S02]  /*2c40*/  UISETP.NE.AND UP0, UPT, UR4, 0x2, UPT ;  /* 0x000000020400788c */ /* 0x000fe4000bf05270 */
[----:B------:R-:W-:Y:S06]  /*2c50*/  UGETNEXTWORKID.BROADCAST [UR8], [UR9] ;  /* 0x00000000080073ca */ /* 0x000fec0008000100 */
[----:B------:R-:W-:Y:S01]  /*2c60*/  USEL UR7, URZ, 0x1, UP0 ;  /* 0x00000001ff077887 */ /* 0x000fe20008000000 */
[----:B------:R-:W-:Y:S01]  /*2c70*/  ISETP.NE.AND P0, PT, R8, 0x2, PT ;  /* 0x000000020800780c */ /* 0x000fe20003f05270 */
[----:B------:R-:W-:Y:S01]  /*2c80*/  USEL UR5, UR4, URZ, UP0 ;  /* 0x000000ff04057287 */ /* 0x000fe20008000000 */
[----:B------:R-:W3:Y:S03]  /*2c90*/  SYNCS.PHASECHK.TRANS64.TRYWAIT P1, [R2+URZ+0x80], R5 ;  /* 0x00008005020075a7 */ /* 0x000ee600080211ff */
[----:B------:R-:W-:Y:S01]  /*2ca0*/  LOP3.LUT R12, R12, UR7, RZ, 0x3c, !PT ;  /* 0x000000070c0c7c12 */ /* 0x000fe2000f8e3cff */
[----:B--23--:R-:W-:Y:S07]  /*2cb0*/  @!P1 BRA `(.L_x_49) ;  /* 0x0000006c003c9947 */ /* 0x00cfee0003800000 */
.L_x_142:
[C---:B------:R-:W-:Y:S01]  /*2cc0*/  LEA R4, R11.reuse, UR6, 0x4 ;  /* 0x000000060b047c11 */ /* 0x040fe2000f8e20ff */
[----:B--2---:R-:W-:Y:S01]  /*2cd0*/  VIADD R2, R2, 0x90 ;  /* 0x0000009002027836 */ /* 0x004fe20000000000 */
[----:B------:R-:W-:Y:S01]  /*2ce0*/  SEL R8, R8, RZ, P0 ;  /* 0x000000ff08087207 */ /* 0x000fe20000000000 */
[----:B------:R-:W-:-:S03]  /*2cf0*/  VIADD R11, R11, 0x1 ;  /* 0x000000010b0b7836 */ /* 0x000fc60000000000 */
[----:B------:R-:W2:Y:S01]  /*2d00*/  LDS.128 R4, [R4+0x110] ;  /* 0x0001100004047984 */ /* 0x000ea20000000c00 */
[----:B------:R-:W-:Y:S02]  /*2d10*/  PRMT R2, RZ, 0x654, R2 ;  /* 0x00000654ff027816 */ /* 0x000fe40000000002 */
[C---:B------:R-:W-:Y:S01]  /*2d20*/  ISETP.NE.AND P1, PT, R11.reuse, 0x2, PT ;  /* 0x000000020b00780c */ /* 0x040fe20003f25270 */
[----:B------:R-:W-:Y:S01]  /*2d30*/  @!PT LDS RZ, [RZ] ;  /* 0x00000000fffff984 */ /* 0x000fe20000000800 */
[----:B------:R-:W-:Y:S01]  /*2d40*/  @!PT LDS RZ, [RZ] ;  /* 0x00000000fffff984 */ /* 0x000fe20000000800 */
[----:B------:R-:W-:Y:S01]  /*2d50*/  @!PT LDS RZ, [RZ] ;  /* 0x00000000fffff984 */ /* 0x000fe20000000800 */
[----:B------:R-:W-:Y:S01]  /*2d60*/  @!PT LDS RZ, [RZ] ;  /* 0x00000000fffff984 */ /* 0x000fe20000000800 */
[----:B------:R3:W-:Y:S06]  /*2d70*/  MEMBAR.ALL.CTA ;  /* 0x0000000000007992 */ /* 0x0007ec0000008000 */
[----:B---3--:R-:W3:Y:S01]  /*2d80*/  FENCE.VIEW.ASYNC.S ;  /* 0x00000000000073c6 */ /* 0x008ee20000000000 */
[----:B------:R-:W-:Y:S01]  /*2d90*/  SEL R11, R11, RZ, P1 ;  /* 0x000000ff0b0b7207 */ /* 0x000fe20000800000 */
[----:B---3--:R3:W-:Y:S01]  /*2da0*/  SYNCS.ARRIVE.TRANS64.RED.A1T0 RZ, [R2+URZ], RZ ;  /* 0x000000ff02ff79a7 */ /* 0x0087e200081004ff */
[----:B--2---:R-:W-:-:S02]  /*2db0*/  LOP3.LUT P3, RZ, R6, 0x1, RZ, 0xc0, !PT ;  /* 0x0000000106ff7812 */ /* 0x004fc4000786c0ff */
[----:B------:R-:W-:-:S04]  /*2dc0*/  SEL R5, RZ, 0x1, P1 ;  /* 0x00000001ff057807 */ /* 0x000fc80000800000 */
[----:B------:R-:W-:Y:S02]  /*2dd0*/  LOP3.LUT R10, R10, R5, RZ, 0x3c, !PT ;  /* 0x000000050a0a7212 */ /* 0x000fe400078e3cff */
[----:B---3--:R-:W-:-:S04]  /*2de0*/  SEL R2, RZ, 0x1, P0 ;  /* 0x00000001ff027807 */ /* 0x008fc80000000000 */
[----:B------:R-:W-:Y:S01]  /*2df0*/  LOP3.LUT R9, R9, R2, RZ, 0x3c, !PT ;  /* 0x0000000209097212 */ /* 0x000fe200078e3cff */
[----:B------:R-:W-:Y:S06]  /*2e00*/  @P3 BRA `(.L_x_50) ;  /* 0xfffffffc002c3947 */ /* 0x000fec000383ffff */
[----:B------:R-:W-:Y:S01]  /*2e10*/  ULEA UR4, UR5, UR6, 0x3 ;  /* 0x0000000605047291 */ /* 0x000fe2000f8e18ff */
[----:B------:R-:W-:-:S08]  /*2e20*/  SHF.L.U32 R3, R12, 0x1f, RZ ;  /* 0x0000001f0c037819 */ /* 0x000fd000000006ff */
[----:B------:R-:W2:Y:S02]  /*2e30*/  SYNCS.PHASECHK.TRANS64 P0, [UR4+0x90], R3 ;  /* 0x00009003ff0075a7 */ /* 0x000ea40008001004 */
[----:B--2---:R-:W-:Y:S05]  /*2e40*/  @P0 BRA `(.L_x_51) ;  /* 0x0000000000080947 */ /* 0x004fea0003800000 */
[----:B------:R-:W2:Y:S02]  /*2e50*/  SYNCS.PHASECHK.TRANS64.TRYWAIT P0, [UR4+0x90], R3 ;  /* 0x00009003ff0075a7 */ /* 0x000ea40008001104 */
[----:B--2---:R-:W-:Y:S05]  /*2e60*/  @!P0 BRA `(.L_x_52) ;  /* 0x0000006800e48947 */ /* 0x004fea0003800000 */
.L_x_51:
[----:B------:R-:W-:-:S04]  /*2e70*/  UIADD3 UR7, UPT, UPT, UR5, 0x1, URZ ;  /* 0x0000000105077890 */ /* 0x000fc8000fffe0ff */
[----:B------:R-:W-:-:S04]  /*2e80*/  UISETP.NE.AND UP0, UPT, UR7, 0x2, UPT ;  /* 0x000000020700788c */ /* 0x000fc8000bf05270 */
[----:B------:R-:W-:Y:S02]  /*2e90*/  USEL UR8, URZ, 0x1, UP0 ;  /* 0x00000001ff087887 */ /* 0x000fe40008000000 */
[----:B------:R-:W-:-:S04]  /*2ea0*/  USEL UR7, UR7, URZ, UP0 ;  /* 0x000000ff07077287 */ /* 0x000fc80008000000 */
[----:B------:R-:W-:Y:S01]  /*2eb0*/  ULEA UR7, UR7, UR6, 0x3 ;  /* 0x0000000607077291 */ /* 0x000fe2000f8e18ff */
[----:B--2---:R-:W-:-:S04]  /*2ec0*/  LOP3.LUT R3, R12, UR8, RZ, 0x3c, !PT ;  /* 0x000000080c037c12 */ /* 0x004fc8000f8e3cff */
[----:B------:R-:W-:-:S04]  /*2ed0*/  SHF.L.U32 R0, R3, 0x1f, RZ ;  /* 0x0000001f03007819 */ /* 0x000fc800000006ff */
[----:B------:R-:W2:Y:S02]  /*2ee0*/  SYNCS.PHASECHK.TRANS64 P0, [UR7+0x90], R0 ;  /* 0x00009000ff0075a7 */ /* 0x000ea40008001007 */
[----:B-12---:R-:W-:Y:S05]  /*2ef0*/  @P0 EXIT ;  /* 0x000000000000094d */ /* 0x006fea0003800000 */
[----:B------:R-:W-:Y:S02]  /*2f00*/  SHF.L.U32 R3, R3, 0x1f, RZ ;  /* 0x0000001f03037819 */ /* 0x000fe400000006ff */
[----:B------:R-:W-:-:S07]  /*2f10*/  MOV R0, UR7 ;  /* 0x0000000700007c02 */ /* 0x000fce0008000f00 */
.L_x_53:
[----:B-1----:R1:W2:Y:S02]  /*2f20*/  SYNCS.PHASECHK.TRANS64.TRYWAIT P0, [R0+URZ+0x90], R3 ;  /* 0x00009003000075a7 */ /* 0x0022a400080011ff */
[----:B--2---:R-:W-:Y:S05]  /*2f30*/  @!P0 NANOSLEEP.SYNCS 0x989680 ;  /* 0x009896800000895d */ /* 0x004fea0003900000 */
[----:B------:R-:W2:Y:S02]  /*2f40*/  @!P0 SYNCS.PHASECHK.TRANS64 P0, [R0+URZ+0x90], R3 ;  /* 0x00009003000085a7 */ /* 0x000ea400080010ff */
[----:B--2---:R-:W-:Y:S05]  /*2f50*/  @P0 EXIT ;  /* 0x000000000000094d */ /* 0x004fea0003800000 */
[----:B------:R-:W-:Y:S05]  /*2f60*/  BRA `(.L_x_53) ;  /* 0xfffffffc00ec7947 */ /* 0x000fea000383ffff */
.L_x_46:
[----:B------:R-:W-:Y:S05]  /*2f70*/  BRA.U UP4, `(.L_x_54) ;  /* 0x0000000d04a07547 */ /* 0x000fea000b800000 */
[----:B------:R-:W2:Y:S01]  /*2f80*/  S2UR UR7, SR_CgaCtaId ;  /* 0x00000000000779c3 */ /* 0x000ea20000008800 */
[----:B------:R-:W-:Y:S01]  /*2f90*/  UMOV UR4, 0x40 ;  /* 0x0000004000047882 */ /* 0x000fe20000000000 */
[----:B------:R-:W-:Y:S01]  /*2fa0*/  NOP ;  /* 0x0000000000007918 */ /* 0x000fe20000000000 */
[----:B------:R-:W-:Y:S01]  /*2fb0*/  UMOV UR6, 0x400 ;  /* 0x0000040000067882 */ /* 0x000fe20000000000 */
[----:B--2---:R-:W-:Y:S02]  /*2fc0*/  ULEA UR5, UR7, UR4, 0x18 ;  /* 0x0000000407057291 */ /* 0x004fe4000f8ec0ff */
[----:B------:R-:W-:-:S07]  /*2fd0*/  ULEA UR6, UR7, UR6, 0x18 ;  /* 0x0000000607067291 */ /* 0x000fce000f8ec0ff */
[----:B------:R-:W2:Y:S02]  /*2fe0*/  LDS.U8 R0, [UR5+0x1c] ;  /* 0x00001c05ff007984 */ /* 0x000ea40008000000 */
[----:B--2---:R-:W-:-:S13]  /*2ff0*/  ISETP.NE.AND P0, PT, R0, RZ, PT ;  /* 0x000000ff0000720c */ /* 0x004fda0003f05270 */
[----:B------:R-:W-:Y:S05]  /*3000*/  @P0 BRA `(.L_x_55) ;  /* 0x0000000000580947 */ /* 0x000fea0003800000 */
[----:B------:R-:W-:-:S13]  /*3010*/  ELECT P0, URZ, PT ;  /* 0x0000000000ff782f */ /* 0x000fda0003800000 */
[----:B------:R-:W-:Y:S05]  /*3020*/  @!P0 BRA `(.L_x_56) ;  /* 0x0000000000608947 */ /* 0x000fea0003800000 */
[----:B------:R-:W-:Y:S01]  /*3030*/  UMOV UR4, 0x10 ;  /* 0x0000001000047882 */ /* 0x000fe20000000000 */
[----:B------:R-:W-:Y:S01]  /*3040*/  HFMA2 R0, -RZ, RZ, 0, 5.9604644775390625e-08 ;  /* 0x00000001ff007431 */ /* 0x000fe200000001ff */
[----:B------:R-:W-:-:S03]  /*3050*/  MOV R3, 0xffff ;  /* 0x0000ffff00037802 */ /* 0x000fc60000000f00 */
[----:B------:R-:W-:Y:S04]  /*3060*/  DEPBAR.LE SB2, 0x36 ;  /* 0x0000ad800000791a */ /* 0x000fe80000000000 */
[----:B------:R-:W2:Y:S02]  /*3070*/  UTCATOMSWS.FIND_AND_SET.ALIGN UP0, UR4, UR4 ;  /* 0x00000004000475e3 */ /* 0x000ea40008000800 */
[----:B--2---:R-:W-:Y:S01]  /*3080*/  MOV R4, UR4 ;  /* 0x0000000400047c02 */ /* 0x004fe20008000f00 */
[----:B------:R-:W-:Y:S06]  /*3090*/  BRA.U UP0, `(.L_x_57) ;  /* 0x0000000100187547 */ /* 0x000fec000b800000 */
.L_x_58:
[----:B------:R-:W-:Y:S05]  /*30a0*/  NANOSLEEP 0x64 ;  /* 0x000000640000795d */ /* 0x000fea0003800000 */
[----:B------:R-:W-:-:S05]  /*30b0*/  UMOV UR4, 0x10 ;  /* 0x0000001000047882 */ /* 0x000fca0000000000 */
[----:B------:R-:W-:Y:S04]  /*30c0*/  DEPBAR.LE SB2, 0x36 ;  /* 0x0000ad800000791a */ /* 0x000fe80000000000 */
[----:B------:R-:W2:Y:S02]  /*30d0*/  UTCATOMSWS.FIND_AND_SET.ALIGN UP0, UR4, UR4 ;  /* 0x00000004000475e3 */ /* 0x000ea40008000800 */
[----:B--2---:R-:W-:Y:S01]  /*30e0*/  MOV R4, UR4 ;  /* 0x0000000400047c02 */ /* 0x004fe20008000f00 */
[----:B------:R-:W-:Y:S05]  /*30f0*/  BRA.U !UP0, `(.L_x_58) ;  /* 0xfffffffd08e87547 */ /* 0x000fea000b83ffff */
.L_x_57:
[-C--:B------:R-:W-:Y:S02]  /*3100*/  SHF.L.U32 R3, R3, R4.reuse, RZ ;  /* 0x0000000403037219 */ /* 0x080fe400000006ff */
[----:B------:R-:W-:Y:S01]  /*3110*/  SHF.L.U32 R0, R0, R4, RZ ;  /* 0x0000000400007219 */ /* 0x000fe200000006ff */
[----:B------:R-:W-:Y:S02]  /*3120*/  IMAD.SHL.U32 R4, R4, 0x20, RZ ;  /* 0x0000002004047824 */ /* 0x000fe400078e00ff */
[----:B------:R2:W-:Y:S04]  /*3130*/  ATOMS.OR RZ, [UR5+0x14], R3 ;  /* 0x00001403ffff798c */ /* 0x0005e8000b000005 */
[----:B------:R2:W-:Y:S04]  /*3140*/  ATOMS.OR RZ, [UR5+0x18], R0 ;  /* 0x00001800ffff798c */ /* 0x0005e8000b000005 */
[----:B------:R2:W-:Y:S01]  /*3150*/  STS [UR6+0x130], R4 ;  /* 0x00013004ff007988 */ /* 0x0005e20008000806 */
[----:B------:R-:W-:Y:S05]  /*3160*/  BRA `(.L_x_56) ;  /* 0x0000000000107947 */ /* 0x000fea0003800000 */
.L_x_55:
[----:B------:R-:W-:Y:S02]  /*3170*/  MOV R0, 0xffffffff ;  /* 0xffffffff00007802 */ /* 0x000fe40000000f00 */
[----:B------:R-:W-:-:S03]  /*3180*/  MOV R4, 0x31b0 ;  /* 0x000031b000047802 */ /* 0x000fc60000000f00 */
[----:B------:R2:W-:Y:S04]  /*3190*/  STS [UR6+0x130], R0 ;  /* 0x00013000ff007988 */ /* 0x0005e80008000806 */
[----:B-12--5:R-:W-:Y:S05]  /*31a0*/  CALL.REL.NOINC `($__internal_1_$__cuda_sm10x_tcgen05_guardrail_trap_phase_invalid_during_alloc) ;  /* 0x0000007000287944 */ /* 0x026fea0003c00000 */
.L_x_56:
[----:B------:R-:W-:Y:S05]  /*31b0*/  WARPSYNC.ALL ;  /* 0x0000000000007948 */ /* 0x000fea0003800000 */
[----:B------:R-:W3:Y:S01]  /*31c0*/  S2UR UR4, SR_CgaCtaId ;  /* 0x00000000000479c3 */ /* 0x000ee20000008800 */
[----:B------:R-:W-:Y:S01]  /*31d0*/  UMOV UR17, 0x400 ;  /* 0x0000040000117882 */ /* 0x000fe20000000000 */
[----:B------:R-:W-:-:S06]  /*31e0*/  NOP ;  /* 0x0000000000007918 */ /* 0x000fcc0000000000 */
[----:B------:R-:W-:Y:S06]  /*31f0*/  BAR.ARV 0x6, 0xa0 ;  /* 0x0182800000007b1d */ /* 0x000fec0000002000 */
[----:B------:R-:W4:Y:S01]  /*3200*/  LDCU UR5, c[0x0][0x38c] ;  /* 0x00007180ff0577ac */ /* 0x000f220008000800 */
[----:B------:R-:W-:Y:S01]  /*3210*/  LOP3.LUT R2, R2, 0xffff, RZ, 0xc0, !PT ;  /* 0x0000ffff02027812 */ /* 0x000fe200078ec0ff */
[----:B------:R-:W-:Y:S01]  /*3220*/  IMAD.MOV.U32 R11, RZ, RZ, 0x1 ;  /* 0x00000001ff0b7424 */ /* 0x000fe200078e00ff */
[----:B------:R-:W-:Y:S01]  /*3230*/  CS2R R8, SRZ ;  /* 0x0000000000087805 */ /* 0x000fe2000001ff00 */
[----:B------:R-:W1:Y:S01]  /*3240*/  LDCU UR8, c[0x0][0x38c] ;  /* 0x00007180ff0877ac */ /* 0x000e620008000800 */
[----:B------:R-:W-:Y:S01]  /*3250*/  R2UR UR19, R2 ;  /* 0x00000000021372ca */ /* 0x000fe200000e0000 */
[----:B------:R-:W-:Y:S01]  /*3260*/  IMAD.MOV.U32 R10, RZ, RZ, RZ ;  /* 0x000000ffff0a7224 */ /* 0x000fe200078e00ff */
[----:B------:R-:W-:Y:S01]  /*3270*/  UMOV UR22, URZ ;  /* 0x000000ff00167c82 */ /* 0x000fe20008000000 */
[----:B------:R-:W-:Y:S01]  /*3280*/  UMOV UR14, URZ ;  /* 0x000000ff000e7c82 */ /* 0x000fe20008000000 */
[----:B---3--:R-:W-:Y:S01]  /*3290*/  ULEA UR17, UR4, UR17, 0x18 ;  /* 0x0000001104117291 */ /* 0x008fe2000f8ec0ff */
[----:B------:R-:W-:Y:S01]  /*32a0*/  UMOV UR26, 0x0 ;  /* 0x00000000001a7882 */ /* 0x000fe20000000000 */
[----:B------:R-:W-:-:S02]  /*32b0*/  UMOV UR27, 0x4400490 ;  /* 0x04400490001b7882 */ /* 0x000fc40000000000 */
[----:B------:R-:W-:Y:S02]  /*32c0*/  UIADD3 UR6, UPT, UPT, UR17, 0x6400, URZ ;  /* 0x0000640011067890 */ /* 0x000fe4000fffe0ff */
[----:B------:R-:W-:Y:S02]  /*32d0*/  UIADD3 UR7, UPT, UPT, UR17, 0x9400, URZ ;  /* 0x0000940011077890 */ /* 0x000fe4000fffe0ff */
[----:B----4-:R-:W-:Y:S01]  /*32e0*/  UIADD3 UR5, UPT, UPT, UR5, 0x3f, URZ ;  /* 0x0000003f05057890 */ /* 0x010fe2000fffe0ff */
[----:B--2---:R-:W2:Y:S01]  /*32f0*/  LDS R0, [UR17+0x130] ;  /* 0x00013011ff007984 */ /* 0x004ea20008000800 */
[----:B------:R-:W-:Y:S02]  /*3300*/  USHF.R.U32.HI UR6, URZ, 0x4, UR6 ;  /* 0x00000004ff067899 */ /* 0x000fe40008011606 */
[----:B------:R-:W-:Y:S02]  /*3310*/  USHF.R.S32.HI UR4, URZ, 0x1f, UR5 ;  /* 0x0000001fff047899 */ /* 0x000fe40008011405 */
[----:B------:R-:W-:-:S02]  /*3320*/  ULOP3.LUT UR6, UR6, 0x3fff, URZ, 0xc0, !UPT ;  /* 0x00003fff06067892 */ /* 0x000fc4000f8ec0ff */
[----:B------:R-:W-:Y:S02]  /*3330*/  ULEA.HI UR4, UR4, UR5, URZ, 0x6 ;  /* 0x0000000504047291 */ /* 0x000fe4000f8f30ff */
[----:B------:R-:W-:Y:S02]  /*3340*/  USHF.R.U32.HI UR5, URZ, 0x4, UR7 ;  /* 0x00000004ff057899 */ /* 0x000fe40008011607 */
[----:B------:R-:W-:Y:S02]  /*3350*/  USHF.R.S32.HI UR28, URZ, 0x6, UR4 ;  /* 0x00000006ff1c7899 */ /* 0x000fe40008011404 */
[----:B------:R-:W-:Y:S02]  /*3360*/  ULOP3.LUT UR5, UR5, 0x3fff, URZ, 0xc0, !UPT ;  /* 0x00003fff05057892 */ /* 0x000fe4000f8ec0ff */
[----:B------:R-:W-:Y:S02]  /*3370*/  UISETP.LT.AND UP0, UPT, UR28, 0x1, UPT ;  /* 0x000000011c00788c */ /* 0x000fe4000bf01270 */
[----:B------:R-:W-:-:S02]  /*3380*/  ULOP3.LUT UR20, UR6, 0x10000, URZ, 0xfc, !UPT ;  /* 0x0001000006147892 */ /* 0x000fc4000f8efcff */
[----:B------:R-:W-:Y:S02]  /*3390*/  USEL UR29, UR28, 0x1, !UP0 ;  /* 0x000000011c1d7887 */ /* 0x000fe4000c000000 */
[----:B------:R-:W-:Y:S02]  /*33a0*/  ULOP3.LUT UR21, UR5, 0x10000, URZ, 0xfc, !UPT ;  /* 0x0001000005157892 */ /* 0x000fe4000f8efcff */
[----:B------:R-:W-:Y:S02]  /*33b0*/  UIADD3 UR29, UPT, UPT, -UR29, URZ, URZ ;  /* 0x000000ff1d1d7290 */ /* 0x000fe4000fffe1ff */
[----:B-1----:R-:W-:Y:S01]  /*33c0*/  UISETP.GE.AND UP4, UPT, UR8, 0x1, UPT ;  /* 0x000000010800788c */ /* 0x002fe2000bf86270 */
[----:B------:R-:W-:Y:S01]  /*33d0*/  UMOV UR24, 0x0 ;  /* 0x0000000000187882 */ /* 0x000fe20000000000 */
[----:B------:R-:W-:Y:S01]  /*33e0*/  UMOV UR25, 0x4400490 ;  /* 0x0440049000197882 */ /* 0x000fe20000000000 */
[----:B--2---:R-:W-:-:S15]  /*33f0*/  R2UR UR30, R0 ;  /* 0x00000000001e72ca */ /* 0x004fde00000e0000 */
.L_x_65:
[----:B------:R-:W-:Y:S02]  /*3400*/  LEA R0, R10, UR17, 0x3 ;  /* 0x000000110a007c11 */ /* 0x000fe4000f8e18ff */
[----:B------:R-:W-:Y:S02]  /*3410*/  SHF.L.U32 R5, R9, 0x1f, RZ ;  /* 0x0000001f09057819 */ /* 0x000fe400000006ff */
[----:B------:R-:W-:Y:S01]  /*3420*/  PLOP3.LUT P0, PT, PT, PT, UP4, 0x80, 0x8 ;  /* 0x000000000008781c */ /* 0x000fe20003f0f048 */
[----:B------:R-:W-:Y:S01]  /*3430*/  VIADD R3, R0, 0x90 ;  /* 0x0000009000037836 */ /* 0x000fe20000000000 */
[----:B-1----:R-:W1:Y:S02]  /*3440*/  SYNCS.PHASECHK.TRANS64.TRYWAIT P1, [R0+URZ+0x80], R5 ;  /* 0x00008005000075a7 */ /* 0x002e6400080211ff */
[----:B-1-3--:R-:W-:Y:S09]  /*3450*/  @!P1 BRA `(.L_x_59) ;  /* 0x0000006400809947 */ /* 0x00aff20003800000 */
.L_x_144:
[----:B------:R-:W-:Y:S01]  /*3460*/  LEA R4, R10, UR17, 0x4 ;  /* 0x000000110a047c11 */ /* 0x000fe2000f8e20ff */
[----:B------:R-:W-:Y:S01]  /*3470*/  @UP4 ULEA UR4, UR14, UR17, 0x3 ;  /* 0x000000110e044291 */ /* 0x000fe2000f8e18ff */
[----:B------:R-:W-:Y:S01]  /*3480*/  PLOP3.LUT P2, PT, PT, PT, PT, 0x80, 0x8 ;  /* 0x000000000008781c */ /* 0x000fe20003f4f070 */
[----:B------:R-:W-:Y:S01]  /*3490*/  ULEA UR23, UR22, UR17, 0x3 ;  /* 0x0000001116177291 */ /* 0x000fe2000f8e18ff */
[----:B------:R-:W-:Y:S02]  /*34a0*/  PRMT R3, RZ, 0x654, R3 ;  /* 0x00000654ff037816 */ /* 0x000fe40000000003 */
[----:B-1----:R-:W1:Y:S01]  /*34b0*/  LDS.128 R4, [R4+0x110] ;  /* 0x0001100004047984 */ /* 0x002e620000000c00 */
[----:B------:R-:W-:Y:S02]  /*34c0*/  @P0 SHF.L.U32 R2, R8, 0x1f, RZ ;  /* 0x0000001f08020819 */ /* 0x000fe400000006ff */
[----:B------:R-:W-:Y:S01]  /*34d0*/  SHF.L.U32 R0, R11, 0x1f, RZ ;  /* 0x0000001f0b007819 */ /* 0x000fe200000006ff */
[----:B------:R-:W-:Y:S01]  /*34e0*/  @!PT LDS RZ, [RZ] ;  /* 0x00000000fffff984 */ /* 0x000fe20000000800 */
[----:B------:R-:W-:Y:S01]  /*34f0*/  @!PT LDS RZ, [RZ] ;  /* 0x00000000fffff984 */ /* 0x000fe20000000800 */
[----:B------:R-:W-:Y:S01]  /*3500*/  @!PT LDS RZ, [RZ] ;  /* 0x00000000fffff984 */ /* 0x000fe20000000800 */
[----:B------:R-:W-:Y:S01]  /*3510*/  @!PT LDS RZ, [RZ] ;  /* 0x00000000fffff984 */ /* 0x000fe20000000800 */
[----:B------:R2:W-:Y:S06]  /*3520*/  MEMBAR.ALL.CTA ;  /* 0x0000000000007992 */ /* 0x0005ec0000008000 */
[----:B--2---:R-:W2:Y:S02]  /*3530*/  FENCE.VIEW.ASYNC.S ;  /* 0x00000000000073c6 */ /* 0x004ea40000000000 */
[----:B--2---:R2:W-:Y:S01]  /*3540*/  SYNCS.ARRIVE.TRANS64.RED.A1T0 RZ, [R3+URZ], RZ ;  /* 0x000000ff03ff79a7 */ /* 0x0045e200081004ff */
[----:B------:R2:W3:Y:S01]  /*3550*/  @P0 SYNCS.PHASECHK.TRANS64.TRYWAIT P2, [UR4], R2 ;  /* 0x00000002ff0005a7 */ /* 0x0004e20008041104 */
[----:B------:R-:W-:Y:S01]  /*3560*/  ULEA.HI UR4, UR22, UR22, URZ, 0x1 ;  /* 0x0000001616047291 */ /* 0x000fe2000f8f08ff */
[----:B-1----:R-:W-:-:S03]  /*3570*/  LOP3.LUT P1, RZ, R6, 0x1, RZ, 0xc0, !PT ;  /* 0x0000000106ff7812 */ /* 0x002fc6000782c0ff */
[----:B------:R-:W-:Y:S02]  /*3580*/  USHF.L.U32 UR18, UR4, 0x7, URZ ;  /* 0x0000000704127899 */ /* 0x000fe400080006ff */
[----:B------:R-:W-:Y:S02]  /*3590*/  ULOP3.LUT UR4, UR4, 0xffe, URZ, 0xc0, !UPT ;  /* 0x00000ffe04047892 */ /* 0x000fe4000f8ec0ff */
[----:B------:R-:W-:Y:S02]  /*35a0*/  ULOP3.LUT UR18, UR18, 0xffffff00, URZ, 0xc0, !UPT ;  /* 0xffffff0012127892 */ /* 0x000fe4000f8ec0ff */
[----:B------:R-:W-:Y:S02]  /*35b0*/  UIADD3 UR4, UPT, UPT, -UR4, UR22, URZ ;  /* 0x0000001604047290 */ /* 0x000fe4000fffe1ff */
[----:B------:R-:W-:Y:S01]  /*35c0*/  UIADD3 UR18, UPT, UPT, UR30, UR18, URZ ;  /* 0x000000121e127290 */ /* 0x000fe2000fffe0ff */
[----:B------:R-:W1:Y:S03]  /*35d0*/  SYNCS.PHASECHK.TRANS64.TRYWAIT P0, [UR23+0xc0], R0 ;  /* 0x0000c000ff0075a7 */ /* 0x000e660008001117 */
[----:B------:R-:W-:Y:S01]  /*35e0*/  ULEA UR18, UR4, UR18, 0x14 ;  /* 0x0000001204127291 */ /* 0x000fe2000f8ea0ff */
[----:B-123--:R-:W-:Y:S11]  /*35f0*/  @!P0 BRA `(.L_x_60) ;  /* 0x00000064002c8947 */ /* 0x00eff60003800000 */
.L_x_146:
[----:B------:R-:W-:Y:S01]  /*3600*/  IADD3 R10, PT, PT, R10, 0x1, RZ ;  /* 0x000000010a0a7810 */ /* 0x000fe20007ffe0ff */
[----:B------:R-:W-:Y:S06]  /*3610*/  BRA.U !UP4, `(.L_x_61) ;  /* 0x000000010c987547 */ /* 0x000fec000b800000 */
[----:B------:R-:W-:Y:S01]  /*3620*/  UPLOP3.LUT UP2, UPT, UPT, UPT, UPT, 0x40, 0x4 ;  /* 0x000000000004789c */ /* 0x000fe20003f4e870 */
[----:B------:R-:W-:Y:S01]  /*3630*/  UMOV UR16, UR29 ;  /* 0x0000001d00107c82 */ /* 0x000fe20008000000 */
[----:B------:R-:W-:Y:S01]  /*3640*/  UMOV UR15, UR28 ;  /* 0x0000001c000f7c82 */ /* 0x000fe20008000000 */
[----:B------:R-:W-:-:S08]  /*3650*/  UMOV UR6, UR14 ;  /* 0x0000000e00067c82 */ /* 0x000fd00008000000 */
.L_x_64:
[----:B------:R-:W-:Y:S02]  /*3660*/  UIADD3 UR16, UPT, UPT, UR16, 0x1, URZ ;  /* 0x0000000110107890 */ /* 0x000fe4000fffe0ff */
[----:B--2---:R-:W-:Y:S02]  /*3670*/  ULEA UR5, UR6, UR17, 0x3 ;  /* 0x0000001106057291 */ /* 0x004fe4000f8e18ff */
[----:B------:R-:W-:Y:S01]  /*3680*/  UISETP.NE.AND UP3, UPT, UR16, URZ, UPT ;  /* 0x000000ff1000728c */ /* 0x000fe2000bf65270 */
[----:B---3--:R-:W-:Y:S10]  /*3690*/  @P2 BRA `(.L_x_62) ;  /* 0x00000000000c2947 */ /* 0x008ff40003800000 */
[----:B-1----:R-:W-:Y:S04]  /*36a0*/  SHF.L.U32 R3, R8, 0x1f, RZ ;  /* 0x0000001f08037819 */ /* 0x002fe800000006ff */
[----:B------:R-:W1:Y:S02]  /*36b0*/  SYNCS.PHASECHK.TRANS64.TRYWAIT P0, [UR5], R3 ;  /* 0x00000003ff0075a7 */ /* 0x000e640008001105 */
[----:B-1----:R-:W-:Y:S05]  /*36c0*/  @!P0 BRA `(.L_x_63) ;  /* 0x0000006400108947 */ /* 0x002fea0003800000 */
.L_x_62:
[----:B------:R-:W-:Y:S01]  /*36d0*/  UISETP.NE.AND UP0, UPT, UR15, 0x1, UPT ;  /* 0x000000010f00788c */ /* 0x000fe2000bf05270 */
[----:B------:R-:W-:Y:S01]  /*36e0*/  PLOP3.LUT P2, PT, PT, PT, PT, 0x80, 0x8 ;  /* 0x000000000008781c */ /* 0x000fe20003f4f070 */
[----:B------:R-:W-:Y:S02]  /*36f0*/  UIADD3 UR4, UPT, UPT, UR6, 0x1, URZ ;  /* 0x0000000106047890 */ /* 0x000fe4000fffe0ff */
[----:B------:R-:W-:Y:S02]  /*3700*/  ULEA UR12, UR6, UR21, 0xa ;  /* 0x00000015060c7291 */ /* 0x000fe4000f8e50ff */
[----:B------:R-:W-:Y:S01]  /*3710*/  UISETP.NE.AND UP1, UPT, UR4, 0x3, UPT ;  /* 0x000000030400788c */ /* 0x000fe2000bf25270 */
[----:B------:R-:W-:Y:S01]  /*3720*/  PLOP3.LUT P0, PT, PT, PT, UP0, 0x80, 0x8 ;  /* 0x000000000008781c */ /* 0x000fe20003f0f008 */
[----:B------:R-:W-:Y:S02]  /*3730*/  UIADD3 UR10, UPT, UPT, UR12, 0x2, URZ ;  /* 0x000000020c0a7890 */ /* 0x000fe4000fffe0ff */
[----:B------:R-:W-:Y:S02]  /*3740*/  USEL UR7, URZ, 0x1, UP1 ;  /* 0x00000001ff077887 */ /* 0x000fe40008800000 */
[----:B------:R-:W-:Y:S02]  /*3750*/  USEL UR14, UR4, URZ, UP1 ;  /* 0x000000ff040e7287 */ /* 0x000fe40008800000 */
[----:B------:R-:W-:Y:S02]  /*3760*/  UIADD3 UR15, UPT, UPT, UR15, -0x1, URZ ;  /* 0xffffffff0f0f7890 */ /* 0x000fe4000fffe0ff */
[----:B------:R-:W-:Y:S01]  /*3770*/  @UP0 ULEA UR4, UR14, UR17, 0x3 ;  /* 0x000000110e040291 */ /* 0x000fe2000f8e18ff */
[----:B------:R-:W-:Y:S01]  /*3780*/  LOP3.LUT R8, R8, UR7, RZ, 0x3c, !PT ;  /* 0x0000000708087c12 */ /* 0x000fe2000f8e3cff */
[----:B------:R-:W-:Y:S01]  /*3790*/  UIADD3 UR7, UPT, UPT, UR5, 0x18, URZ ;  /* 0x0000001805077890 */ /* 0x000fe2000fffe0ff */
[----:B------:R-:W-:Y:S02]  /*37a0*/  UMOV UR13, 0x80004020 ;  /* 0x80004020000d7882 */ /* 0x000fe40000000000 */
[----:B-1----:R-:W-:Y:S01]  /*37b0*/  @P0 SHF.L.U32 R0, R8, 0x1f, RZ ;  /* 0x0000001f08000819 */ /* 0x002fe200000006ff */
[----:B------:R-:W-:Y:S01]  /*37c0*/  UMOV UR5, 0x80004020 ;  /* 0x8000402000057882 */ /* 0x000fe20000000000 */
[----:B------:R-:W-:Y:S01]  /*37d0*/  UMOV UR11, 0x80004020 ;  /* 0x80004020000b7882 */ /* 0x000fe20000000000 */
[----:B------:R-:W-:Y:S01]  /*37e0*/  UMOV UR9, 0x80004020 ;  /* 0x8000402000097882 */ /* 0x000fe20000000000 */
[----:B------:R2:W3:Y:S01]  /*37f0*/  @P0 SYNCS.PHASECHK.TRANS64.TRYWAIT P2, [UR4], R0 ;  /* 0x00000000ff0005a7 */ /* 0x0004e20008041104 */
[----:B------:R-:W-:Y:S03]  /*3800*/  ULEA UR4, UR6, UR20, 0x8 ;  /* 0x0000001406047291 */ /* 0x000fe6000f8e40ff */
[----:B------:R-:W-:Y:S01]  /*3810*/  UMOV UR6, UR14 ;  /* 0x0000000e00067c82 */ /* 0x000fe20008000000 */
[----:B------:R-:W-:Y:S05]  /*3820*/  UIADD3 UR8, UPT, UPT, UR4, 0x2, URZ ;  /* 0x0000000204087890 */ /* 0x000fea000fffe0ff */
[----:B------:R2:W-:Y:S01]  /*3830*/  UTCQMMA gdesc[UR4], gdesc[UR12], tmem[UR18], tmem[UR26], idesc[UR27], UP2 ;  /* 0x00ff1a0c040075ea */ /* 0x0005e20009000312 */
[----:B------:R-:W-:Y:S03]  /*3840*/  UPLOP3.LUT UP2, UPT, UPT, UPT, UPT, 0x80, 0x8 ;  /* 0x000000000008789c */ /* 0x000fe60003f4f070 */
[----:B------:R2:W-:Y:S01]  /*3850*/  UTCQMMA gdesc[UR8], gdesc[UR10], tmem[UR18], tmem[UR24], idesc[UR25], UPT ;  /* 0x00ff180a080075ea */ /* 0x0005e2000b800312 */
[----:B------:R2:W-:Y:S01]  /*3860*/  UTCBAR.MULTICAST [UR7], URZ, UR19 ;  /* 0x000000ff070073e9 */ /* 0x0005e20008000813 */
[----:B------:R-:W-:Y:S06]  /*3870*/  BRA.U UP3, `(.L_x_64) ;  /* 0xfffffffd03787547 */ /* 0x000fec000b83ffff */
.L_x_61:
[----:B--2---:R-:W-:Y:S01]  /*3880*/  UIADD3 UR4, UPT, UPT, UR22, 0x1, URZ ;  /* 0x0000000116047890 */ /* 0x004fe2000fffe0ff */
[C---:B------:R-:W-:Y:S01]  /*3890*/  ISETP.NE.AND P0, PT, R10.reuse, 0x2, PT ;  /* 0x000000020a00780c */ /* 0x040fe20003f05270 */
[----:B------:R-:W-:Y:S02]  /*38a0*/  UIADD3 UR5, UPT, UPT, UR23, 0xa0, URZ ;  /* 0x000000a017057890 */ /* 0x000fe4000fffe0ff */
[----:B------:R-:W-:Y:S01]  /*38b0*/  UISETP.NE.AND UP0, UPT, UR4, 0x4, UPT ;  /* 0x000000040400788c */ /* 0x000fe2000bf05270 */
[----:B-1----:R-:W-:Y:S02]  /*38c0*/  SEL R0, RZ, 0x1, P0 ;  /* 0x00000001ff007807 */ /* 0x002fe40000000000 */
[----:B------:R-:W-:Y:S01]  /*38d0*/  SEL R10, R10, RZ, P0 ;  /* 0x000000ff0a0a7207 */ /* 0x000fe20000000000 */
[----:B------:R-:W-:Y:S01]  /*38e0*/  USEL UR6, URZ, 0x1, UP0 ;  /* 0x00000001ff067887 */ /* 0x000fe20008000000 */
[----:B------:R-:W-:Y:S01]  /*38f0*/  LOP3.LUT R9, R9, R0, RZ, 0x3c, !PT ;  /* 0x0000000009097212 */ /* 0x000fe200078e3cff */
[----:B------:R-:W-:Y:S01]  /*3900*/  USEL UR22, UR4, URZ, UP0 ;  /* 0x000000ff04167287 */ /* 0x000fe20008000000 */
[----:B------:R1:W-:Y:S03]  /*3910*/  UTCBAR [UR5], URZ ;  /* 0x000000ff050073e9 */ /* 0x0003e600080000ff */
[----:B------:R-:W-:Y:S01]  /*3920*/  LOP3.LUT R11, R11, UR6, RZ, 0x3c, !PT ;  /* 0x000000060b0b7c12 */ /* 0x000fe2000f8e3cff */
[----:B------:R-:W-:Y:S07]  /*3930*/  @P1 BRA `(.L_x_65) ;  /* 0xfffffff800b01947 */ /* 0x000fee000383ffff */
[----:B------:R-:W2:Y:S01]  /*3940*/  S2UR UR8, SR_CgaCtaId ;  /* 0x00000000000879c3 */ /* 0x000ea20000008800 */
[----:B------:R-:W-:Y:S01]  /*3950*/  ELECT P0, URZ, PT ;  /* 0x0000000000ff782f */ /* 0x000fe20003800000 */
[----:B------:R-:W-:Y:S01]  /*3960*/  IMAD.MOV.U32 R0, RZ, RZ, 0x1 ;  /* 0x00000001ff007424 */ /* 0x000fe200078e00ff */
[----:B------:R-:W-:Y:S01]  /*3970*/  UIADD3 UR17, UPT, UPT, UR17, 0xc0, URZ ;  /* 0x000000c011117890 */ /* 0x000fe2000fffe0ff */
[----:B------:R-:W-:Y:S01]  /*3980*/  SHF.L.U32 R3, R11, 0x1f, RZ ;  /* 0x0000001f0b037819 */ /* 0x000fe200000006ff */
[----:B------:R-:W-:-:S03]  /*3990*/  UMOV UR4, 0x40 ;  /* 0x0000004000047882 */ /* 0x000fc60000000000 */
[----:B------:R-:W-:Y:S01]  /*39a0*/  UVIRTCOUNT.DEALLOC.SMPOOL 0x80 ;  /* 0x000000800000784c */ /* 0x000fe20000000000 */
[----:B--2---:R-:W-:Y:S02]  /*39b0*/  ULEA UR8, UR8, UR4, 0x18 ;  /* 0x0000000408087291 */ /* 0x004fe4000f8ec0ff */
[----:B------:R-:W-:-:S07]  /*39c0*/  ULEA UR4, UR22, UR17, 0x3 ;  /* 0x0000001116047291 */ /* 0x000fce000f8e18ff */
[----:B------:R2:W-:Y:S02]  /*39d0*/  @P0 STS.U8 [UR8+0x1c], R0 ;  /* 0x00001c00ff000988 */ /* 0x0005e40008000008 */
[----:B------:R-:W4:Y:S02]  /*39e0*/  SYNCS.PHASECHK.TRANS64.TRYWAIT P0, [UR4], R3 ;  /* 0x00000003ff0075a7 */ /* 0x000f240008001104 */
[----:B--2-4-:R-:W-:Y:S05]  /*39f0*/  @!P0 BRA `(.L_x_66) ;  /* 0x00000060005c8947 */ /* 0x014fea0003800000 */
.L_x_149:
[----:B------:R-:W-:-:S04]  /*3a00*/  UIADD3 UR4, UPT, UPT, UR22, 0x1, URZ ;  /* 0x0000000116047890 */ /* 0x000fc8000fffe0ff */
[----:B------:R-:W-:-:S04]  /*3a10*/  UISETP.NE.AND UP0, UPT, UR4, 0x4, UPT ;  /* 0x000000040400788c */ /* 0x000fc8000bf05270 */
[----:B------:R-:W-:Y:S02]  /*3a20*/  USEL UR6, URZ, 0x1, UP0 ;  /* 0x00000001ff067887 */ /* 0x000fe40008000000 */
[----:B------:R-:W-:-:S04]  /*3a30*/  USEL UR4, UR4, URZ, UP0 ;  /* 0x000000ff04047287 */ /* 0x000fc80008000000 */
[----:B-1----:R-:W-:Y:S01]  /*3a40*/  ULEA UR5, UR4, UR17, 0x3 ;  /* 0x0000001104057291 */ /* 0x002fe2000f8e18ff */
[----:B------:R-:W-:-:S04]  /*3a50*/  LOP3.LUT R2, R11, UR6, RZ, 0x3c, !PT ;  /* 0x000000060b027c12 */ /* 0x000fc8000f8e3cff */
[----:B--2---:R-:W-:-:S04]  /*3a60*/  SHF.L.U32 R3, R2, 0x1f, RZ ;  /* 0x0000001f02037819 */ /* 0x004fc800000006ff */
[----:B------:R-:W1:Y:S02]  /*3a70*/  SYNCS.PHASECHK.TRANS64.TRYWAIT P0, [UR5], R3 ;  /* 0x00000003ff0075a7 */ /* 0x000e640008001105 */
[----:B-1----:R-:W-:Y:S05]  /*3a80*/  @!P0 BRA `(.L_x_67) ;  /* 0x0000006000508947 */ /* 0x002fea0003800000 */
.L_x_151:
        /* <DEDUP_REMOVED lines=9> */
.L_x_153:
[----:B------:R-:W-:-:S04]  /*3b20*/  UIADD3 UR4, UPT, UPT, UR4, 0x1, URZ ;  /* 0x0000000104047890 */ /* 0x000fc8000fffe0ff */
[----:B------:R-:W-:-:S04]  /*3b30*/  UISETP.NE.AND UP0, UPT, UR4, 0x4, UPT ;  /* 0x000000040400788c */ /* 0x000fc8000bf05270 */
[----:B------:R-:W-:Y:S02]  /*3b40*/  USEL UR5, URZ, 0x1, UP0 ;  /* 0x00000001ff057887 */ /* 0x000fe40008000000 */
[----:B------:R-:W-:-:S04]  /*3b50*/  USEL UR4, UR4, URZ, UP0 ;  /* 0x000000ff04047287 */ /* 0x000fc80008000000 */
[----:B------:R-:W-:Y:S01]  /*3b60*/  ULEA UR4, UR4, UR17, 0x3 ;  /* 0x0000001104047291 */ /* 0x000fe2000f8e18ff */
[----:B-1----:R-:W-:-:S04]  /*3b70*/  LOP3.LUT R3, R2, UR5, RZ, 0x3c, !PT ;  /* 0x0000000502037c12 */ /* 0x002fc8000f8e3cff */
[----:B------:R-:W-:-:S04]  /*3b80*/  SHF.L.U32 R3, R3, 0x1f, RZ ;  /* 0x0000001f03037819 */ /* 0x000fc800000006ff */
[----:B------:R-:W1:Y:S02]  /*3b90*/  SYNCS.PHASECHK.TRANS64.TRYWAIT P0, [UR4], R3 ;  /* 0x00000003ff0075a7 */ /* 0x000e640008001104 */
[----:B-1----:R-:W-:Y:S05]  /*3ba0*/  @!P0 BRA `(.L_x_69) ;  /* 0x0000006000388947 */ /* 0x002fea0003800000 */
.L_x_155:
[----:B------:R-:W-:Y:S01]  /*3bb0*/  NOP ;  /* 0x0000000000007918 */ /* 0x000fe20000000000 */
[----:B-1----:R-:W1:Y:S01]  /*3bc0*/  LDS R0, [UR8+0x14] ;  /* 0x00001408ff007984 */ /* 0x002e620008000800 */
[----:B------:R-:W-:Y:S01]  /*3bd0*/  ULOP3.LUT UR4, UR30, 0xffff, URZ, 0xc0, !UPT ;  /* 0x0000ffff1e047892 */ /* 0x000fe2000f8ec0ff */
[----:B------:R-:W-:Y:S01]  /*3be0*/  UMOV UR5, 0xffff ;  /* 0x0000ffff00057882 */ /* 0x000fe20000000000 */
[----:B------:R-:W-:Y:S02]  /*3bf0*/  UMOV UR6, 0x1 ;  /* 0x0000000100067882 */ /* 0x000fe40000000000 */
[----:B------:R-:W-:-:S04]  /*3c00*/  USHF.R.U32.HI UR4, URZ, 0x5, UR4 ;  /* 0x00000005ff047899 */ /* 0x000fc80008011604 */
[----:B------:R-:W-:Y:S02]  /*3c10*/  USHF.L.U32 UR5, UR5, UR4, URZ ;  /* 0x0000000405057299 */ /* 0x000fe400080006ff */
[----:B------:R-:W-:-:S04]  /*3c20*/  USHF.L.U32 UR4, UR6, UR4, URZ ;  /* 0x0000000406047299 */ /* 0x000fc800080006ff */
[----:B-1----:R-:W-:-:S04]  /*3c30*/  LOP3.LUT R0, R0, UR5, RZ, 0xc0, !PT ;  /* 0x0000000500007c12 */ /* 0x002fc8000f8ec0ff */
[----:B------:R-:W-:-:S13]  /*3c40*/  ISETP.NE.AND P0, PT, R0, UR5, PT ;  /* 0x0000000500007c0c */ /* 0x000fda000bf05270 */
[----:B------:R-:W-:Y:S05]  /*3c50*/  @P0 BRA `(.L_x_70) ;  /* 0x0000000000580947 */ /* 0x000fea0003800000 */
[----:B------:R-:W1:Y:S02]  /*3c60*/  LDS R0, [UR8+0x18] ;  /* 0x00001808ff007984 */ /* 0x000e640008000800 */
[----:B-1----:R-:W-:-:S04]  /*3c70*/  LOP3.LUT R0, R0, UR4, RZ, 0xc0, !PT ;  /* 0x0000000400007c12 */ /* 0x002fc8000f8ec0ff */
[----:B------:R-:W-:-:S13]  /*3c80*/  ISETP.NE.AND P0, PT, R0, UR4, PT ;  /* 0x0000000400007c0c */ /* 0x000fda000bf05270 */
[----:B------:R-:W-:Y:S05]  /*3c90*/  @P0 BRA `(.L_x_71) ;  /* 0x00000000003c0947 */ /* 0x000fea0003800000 */
[----:B------:R-:W1:Y:S01]  /*3ca0*/  S2R R2, SR_LANEID ;  /* 0x0000000000027919 */ /* 0x000e620000000000 */
[----:B------:R-:W-:Y:S01]  /*3cb0*/  ULOP3.LUT UR5, URZ, UR5, URZ, 0x33, !UPT ;  /* 0x00000005ff057292 */ /* 0x000fe2000f8e33ff */
[----:B------:R-:W-:Y:S01]  /*3cc0*/  LOP3.LUT R4, RZ, UR4, RZ, 0x33, !PT ;  /* 0x00000004ff047c12 */ /* 0x000fe2000f8e33ff */
[----:B------:R-:W-:Y:S02]  /*3cd0*/  VOTEU.ANY UR4, UPT, PT ;  /* 0x0000000000047886 */ /* 0x000fe400038e0100 */
[----:B------:R-:W-:Y:S01]  /*3ce0*/  UFLO.U32 UR4, UR4 ;  /* 0x00000004000472bd */ /* 0x000fe200080e0000 */
[----:B------:R-:W2:Y:S01]  /*3cf0*/  REDUX UR6, R4 ;  /* 0x00000000040673c4 */ /* 0x000ea20000000000 */
[----:B------:R-:W-:-:S06]  /*3d00*/  IMAD.U32 R0, RZ, RZ, UR5 ;  /* 0x00000005ff007e24 */ /* 0x000fcc000f8e00ff */
[----:B------:R4:W-:Y:S01]  /*3d10*/  UTCATOMSWS.AND URZ, UR5 ;  /* 0x0000000500ff79e3 */ /* 0x0009e20008000000 */
[----:B------:R-:W3:Y:S01]  /*3d20*/  REDUX UR7, R0 ;  /* 0x00000000000773c4 */ /* 0x000ee20000000000 */
[----:B-1----:R-:W-:Y:S01]  /*3d30*/  ISETP.EQ.U32.AND P0, PT, R2, UR4, PT ;  /* 0x0000000402007c0c */ /* 0x002fe2000bf02070 */
[----:B--2---:R-:W-:Y:S01]  /*3d40*/  IMAD.U32 R2, RZ, RZ, UR6 ;  /* 0x00000006ff027e24 */ /* 0x004fe2000f8e00ff */
[----:B---3--:R-:W-:-:S11]  /*3d50*/  MOV R3, UR7 ;  /* 0x0000000700037c02 */ /* 0x008fd60008000f00 */
[----:B------:R4:W-:Y:S04]  /*3d60*/  @P0 ATOMS.AND RZ, [UR8+0x14], R3 ;  /* 0x00001403ffff098c */ /* 0x0009e8000a800008 */
[----:B------:R4:W-:Y:S01]  /*3d70*/  @P0 ATOMS.AND RZ, [UR8+0x18], R2 ;  /* 0x00001802ffff098c */ /* 0x0009e2000a800008 */
[----:B------:R-:W-:Y:S05]  /*3d80*/  BRA `(.L_x_72) ;  /* 0x0000000000147947 */ /* 0x000fea0003800000 */
.L_x_71:
[----:B------:R-:W-:Y:S02]  /*3d90*/  MOV R2, 0x3db0 ;  /* 0x00003db000027802 */ /* 0x000fe40000000f00 */
[----:B---3-5:R-:W-:Y:S05]  /*3da0*/  CALL.REL.NOINC `($__internal_0_$__cuda_sm10x_tcgen05_guardrail_trap_col_being_dealloced_not_returned_by_alloc) ;  /* 0x00000064001c7944 */ /* 0x028fea0003c00000 */
[----:B------:R-:W-:Y:S05]  /*3db0*/  BRA `(.L_x_72) ;  /* 0x0000000000087947 */ /* 0x000fea0003800000 */
.L_x_70:
[----:B------:R-:W-:Y:S02]  /*3dc0*/  MOV R2, 0x3de0 ;  /* 0x00003de000027802 */ /* 0x000fe40000000f00 */
[----:B---3-5:R-:W-:Y:S05]  /*3dd0*/  CALL.REL.NOINC `($__internal_2_$__cuda_sm10x_tcgen05_guardrail_trap_unallocated_columns_being_dealloced) ;  /* 0x0000006400287944 */ /* 0x028fea0003c00000 */
.L_x_72:
[----:B------:R-:W-:Y:S01]  /*3de0*/  NOP ;  /* 0x0000000000007918 */ /* 0x000fe20000000000 */
[----:B----4-:R-:W-:Y:S05]  /*3df0*/  EXIT ;  /* 0x000000000000794d */ /* 0x010fea0003800000 */
.L_x_54:
[----:B------:R-:W-:-:S09]  /*3e00*/  UISETP.NE.OR UP0, UPT, UR17, 0x3, !UP3 ;  /* 0x000000031100788c */ /* 0x000fd2000df05670 */
[----:B------:R-:W-:Y:S05]  /*3e10*/  BRA.U UP0, `(.L_x_73) ;  /* 0x0000001100587547 */ /* 0x000fea000b800000 */
[----:B------:R-:W2:Y:S01]  /*3e20*/  S2UR UR10, SR_CgaCtaId ;  /* 0x00000000000a79c3 */ /* 0x000ea20000008800 */
[----:B------:R-:W3:Y:S01]  /*3e30*/  LDCU UR31, c[0x0][0x370] ;  /* 0x00006e00ff1f77ac */ /* 0x000ee20008000800 */
[----:B------:R-:W-:Y:S02]  /*3e40*/  HFMA2 R13, -RZ, RZ, 0, 0 ;  /* 0x00000000ff0d7431 */ /* 0x000fe400000001ff */
[----:B------:R-:W-:Y:S01]  /*3e50*/  IMAD.MOV.U32 R15, RZ, RZ, 0x1 ;  /* 0x00000001ff0f7424 */ /* 0x000fe200078e00ff */
[----:B------:R-:W-:Y:S01]  /*3e60*/  MOV R7, 0x1000 ;  /* 0x0000100000077802 */ /* 0x000fe20000000f00 */
[----:B------:R-:W3:Y:S01]  /*3e70*/  LDCU.128 UR44, c[0x0][0xb10] ;  /* 0x00016200ff2c77ac */ /* 0x000ee20008000c00 */
[----:B------:R-:W-:Y:S01]  /*3e80*/  IMAD.MOV.U32 R14, RZ, RZ, RZ ;  /* 0x000000ffff0e7224 */ /* 0x000fe200078e00ff */
[----:B------:R-:W4:Y:S01]  /*3e90*/  LDC.64 R16, c[0x0][0x348] ;  /* 0x0000d200ff107b82 */ /* 0x000f220000000a00 */
[----:B------:R-:W1:Y:S01]  /*3ea0*/  LDCU UR30, c[0x0][0x374] ;  /* 0x00006e80ff1e77ac */ /* 0x000e620008000800 */
[----:B------:R-:W2:Y:S06]  /*3eb0*/  LDCU UR15, c[0x0][0xb0c] ;  /* 0x00016180ff0f77ac */ /* 0x000eac0008000800 */
[----:B------:R-:W4:Y:S01]  /*3ec0*/  LDC.64 R2, c[0x0][0x888] ;  /* 0x00022200ff027b82 */ /* 0x000f220000000a00 */
[----:B------:R-:W4:Y:S01]  /*3ed0*/  LDCU UR49, c[0x0][0xb20] ;  /* 0x00016400ff3177ac */ /* 0x000f220008000800 */
[----:B------:R-:W4:Y:S06]  /*3ee0*/  LDCU UR4, c[0x0][0xb30] ;  /* 0x00016600ff0477ac */ /* 0x000f2c0008000800 */
[----:B------:R-:W4:Y:S01]  /*3ef0*/  LDC.64 R4, c[0x0][0x890] ;  /* 0x00022400ff047b82 */ /* 0x000f220000000a00 */
[----:B------:R-:W-:Y:S01]  /*3f00*/  UMOV UR21, 0x400 ;  /* 0x0000040000157882 */ /* 0x000fe20000000000 */
[----:B---3--:R-:W-:-:S02]  /*3f10*/  UIMAD.WIDE.U32 UR6, UR31, UR44, URZ ;  /* 0x0000002c1f0672a5 */ /* 0x008fc4000f8e00ff */
[----:B-1----:R-:W-:Y:S02]  /*3f20*/  UIMAD.WIDE.U32 UR8, UR30, UR47, URZ ;  /* 0x0000002f1e0872a5 */ /* 0x002fe4000f8e00ff */
[----:B--2---:R-:W-:Y:S02]  /*3f30*/  ULEA UR21, UR10, UR21, 0x18 ;  /* 0x000000150a157291 */ /* 0x004fe4000f8ec0ff */
[----:B------:R-:W-:Y:S02]  /*3f40*/  UPLOP3.LUT UP3, UPT, UPT, UPT, UPT, 0x40, 0x4 ;  /* 0x000000000004789c */ /* 0x000fe40003f6e870 */
[----:B------:R-:W-:Y:S02]  /*3f50*/  UIADD3 UR37, UPT, UPT, UR21, 0x48, URZ ;  /* 0x0000004815257890 */ /* 0x000fe4000fffe0ff */
[----:B------:R-:W-:Y:S02]  /*3f60*/  UIADD3 UR33, UPT, UPT, UR21, 0x30, URZ ;  /* 0x0000003015217890 */ /* 0x000fe4000fffe0ff */
[----:B------:R-:W-:-:S02]  /*3f70*/  UIADD3 UR25, UPT, UPT, UR21, 0x38, URZ ;  /* 0x0000003815197890 */ /* 0x000fc4000fffe0ff */
[----:B------:R-:W-:Y:S01]  /*3f80*/  UIADD3 UR17, UPT, UPT, UR21, 0x40, URZ ;  /* 0x0000004015117890 */ /* 0x000fe2000fffe0ff */
[----:B------:R-:W-:Y:S01]  /*3f90*/  UMOV UR6, UR7 ;  /* 0x0000000700067c82 */ /* 0x000fe20008000000 */
[----:B------:R-:W-:Y:S01]  /*3fa0*/  UMOV UR41, UR9 ;  /* 0x0000000900297c82 */ /* 0x000fe20008000000 */
[----:B------:R-:W-:Y:S02]  /*3fb0*/  UISETP.GE.AND UP0, UPT, UR42, 0x1, UPT ;  /* 0x000000012a00788c */ /* 0x000fe4000bf06270 */
[----:B------:R-:W-:Y:S01]  /*3fc0*/  UISETP.NE.AND UP4, UPT, UR42, 0x1, UPT ;  /* 0x000000012a00788c */ /* 0x000fe2000bf85270 */
[----:B------:R-:W1:Y:S01]  /*3fd0*/  LDCU.64 UR22, c[0x0][0xb28] ;  /* 0x00016500ff1677ac */ /* 0x000e620008000a00 */
[----:B------:R-:W-:Y:S02]  /*3fe0*/  UISETP.NE.AND UP6, UPT, UR15, 0x1, UPT ;  /* 0x000000010f00788c */ /* 0x000fe4000bfc5270 */
[----:B------:R-:W-:Y:S02]  /*3ff0*/  UISETP.NE.AND UP5, UPT, UR46, 0x1, UPT ;  /* 0x000000012e00788c */ /* 0x000fe4000bfa5270 */
[----:B------:R-:W-:-:S02]  /*4000*/  UPRMT UR37, UR10, 0x654, UR37 ;  /* 0x000006540a257896 */ /* 0x000fc40008000025 */
[----:B------:R-:W-:Y:S02]  /*4010*/  USHF.R.U32.HI UR43, URZ, UR45, UR6 ;  /* 0x0000002dff2b7299 */ /* 0x000fe40008011606 */
[----:B------:R-:W-:Y:S02]  /*4020*/  UPRMT UR40, UR10, 0x654, UR33 ;  /* 0x000006540a287896 */ /* 0x000fe40008000021 */
[----:B------:R-:W-:Y:S02]  /*4030*/  UPRMT UR39, UR10, 0x654, UR25 ;  /* 0x000006540a277896 */ /* 0x000fe40008000019 */
[----:B------:R-:W-:Y:S02]  /*4040*/  UPRMT UR38, UR10, 0x654, UR17 ;  /* 0x000006540a267896 */ /* 0x000fe40008000011 */
[----:B----4-:R-:W-:Y:S02]  /*4050*/  USHF.R.U32.HI UR41, URZ, UR49, UR41 ;  /* 0x00000031ff297299 */ /* 0x010fe40008011629 */
[----:B------:R-:W-:-:S11]  /*4060*/  UISETP.NE.AND UP2, UPT, UR4, 0x1, UPT ;  /* 0x000000010400788c */ /* 0x000fd6000bf45270 */
.L_x_84:
[C---:B------:R-:W-:Y:S02]  /*4070*/  LEA R12, R14.reuse, UR21, 0x3 ;  /* 0x000000150e0c7c11 */ /* 0x040fe4000f8e18ff */
[----:B------:R-:W-:Y:S02]  /*4080*/  SHF.L.U32 R9, R13, 0x1f, RZ ;  /* 0x0000001f0d097819 */ /* 0x000fe400000006ff */
[----:B------:R-:W-:Y:S02]  /*4090*/  LEA R10, R14, UR21, 0x4 ;  /* 0x000000150e0a7c11 */ /* 0x000fe4000f8e20ff */
[----:B--2---:R-:W2:Y:S02]  /*40a0*/  SYNCS.PHASECHK.TRANS64.TRYWAIT P0, [R12+URZ+0x80], R9 ;  /* 0x000080090c0075a7 */ /* 0x004ea400080011ff */
[----:B--2---:R-:W-:Y:S05]  /*40b0*/  @!P0 BRA `(.L_x_74) ;  /* 0x0000005c000c8947 */ /* 0x004fea0003800000 */
.L_x_156:
[----:B--2---:R-:W2:Y:S01]  /*40c0*/  LDS.128 R8, [R10+0x110] ;  /* 0x000110000a087984 */ /* 0x004ea20000000c00 */
[----:B------:R-:W-:Y:S01]  /*40d0*/  UISETP.GE.AND UP0, UPT, UR42, 0x1, UPT ;  /* 0x000000012a00788c */ /* 0x000fe2000bf06270 */
[----:B------:R-:W-:Y:S01]  /*40e0*/  @!PT LDS RZ, [RZ] ;  /* 0x00000000fffff984 */ /* 0x000fe20000000800 */
[----:B------:R-:W-:Y:S01]  /*40f0*/  @!PT LDS RZ, [RZ] ;  /* 0x00000000fffff984 */ /* 0x000fe20000000800 */
[----:B------:R-:W-:Y:S01]  /*4100*/  @!PT LDS RZ, [RZ] ;  /* 0x00000000fffff984 */ /* 0x000fe20000000800 */
[----:B------:R-:W-:Y:S01]  /*4110*/  @!PT LDS RZ, [RZ] ;  /* 0x00000000fffff984 */ /* 0x000fe20000000800 */
[----:B------:R3:W-:Y:S06]  /*4120*/  MEMBAR.ALL.CTA ;  /* 0x0000000000007992 */ /* 0x0007ec0000008000 */
[----:B---3--:R-:W3:Y:S01]  /*4130*/  FENCE.VIEW.ASYNC.S ;  /* 0x00000000000073c6 */ /* 0x008ee20000000000 */
[----:B--2---:R-:W-:Y:S11]  /*4140*/  LOP3.LUT P0, RZ, R10, 0x1, RZ, 0xc0, !PT ;  /* 0x000000010aff7812 */ /* 0x004ff6000780c0ff */
[----:B------:R-:W-:Y:S02]  /*4150*/  @!UPT UIADD3 URZ, UPT, UPT, URZ, URZ, URZ ;  /* 0x000000fffffff290 */ /* 0x000fe4000fffe0ff */
[----:B---3--:R-:W-:Y:S01]  /*4160*/  VOTEU.ANY UP1, P0 ;  /* 0x0000000000ff7886 */ /* 0x008fe20000020100 */
[----:B------:R-:W-:Y:S11]  /*4170*/  PLOP3.LUT P0, PT, PT, PT, UP1, 0x80, 0x8 ;  /* 0x000000000008781c */ /* 0x000ff60003f0f018 */
[----:B------:R-:W-:Y:S02]  /*4180*/  @!UPT UIADD3 URZ, UPT, UPT, URZ, URZ, URZ ;  /* 0x000000fffffff290 */ /* 0x000fe4000fffe0ff */
[----:B------:R-:W-:Y:S02]  /*4190*/  @P0 SHF.R.U32.HI R0, RZ, 0x10, R9 ;  /* 0x00000010ff000819 */ /* 0x000fe40000011609 */
[----:B------:R-:W-:Y:S02]  /*41a0*/  @P0 MOV R6, R8 ;  /* 0x0000000800060202 */ /* 0x000fe40000000f00 */
[----:B------:R-:W-:Y:S01]  /*41b0*/  @P0 R2UR UR4, R0 ;  /* 0x00000000000402ca */ /* 0x000fe200000e0000 */
[----:B------:R-:W-:Y:S01]  /*41c0*/  VIADD R0, R12, 0x90 ;  /* 0x000000900c007836 */ /* 0x000fe20000000000 */
[----:B------:R-:W-:Y:S02]  /*41d0*/  @P0 LOP3.LUT R8, R9, 0xffff, RZ, 0xc0, !PT ;  /* 0x0000ffff09080812 */ /* 0x000fe400078ec0ff */
[----:B------:R-:W-:Y:S02]  /*41e0*/  @P0 R2UR UR6, R6 ;  /* 0x00000000060602ca */ /* 0x000fe400000e0000 */
[----:B------:R-:W-:Y:S02]  /*41f0*/  PRMT R0, RZ, 0x654, R0 ;  /* 0x00000654ff007816 */ /* 0x000fe40000000000 */
[----:B------:R-:W-:Y:S02]  /*4200*/  @P0 R2UR UR5, R8 ;  /* 0x00000000080502ca */ /* 0x000fe400000e0000 */
[----:B------:R2:W-:Y:S03]  /*4210*/  SYNCS.ARRIVE.TRANS64.RED.A1T0 RZ, [R0+URZ], RZ ;  /* 0x000000ff00ff79a7 */ /* 0x0005e600081004ff */
[----:B------:R-:W-:Y:S04]  /*4220*/  @UP1 UMOV UR29, UR4 ;  /* 0x00000004001d1c82 */ /* 0x000fe80008000000 */
[----:B------:R-:W-:Y:S04]  /*4230*/  @UP1 UMOV UR14, UR6 ;  /* 0x00000006000e1c82 */ /* 0x000fe80008000000 */
[----:B------:R-:W-:Y:S01]  /*4240*/  @UP1 UMOV UR13, UR5 ;  /* 0x00000005000d1c82 */ /* 0x000fe20008000000 */
[----:B------:R-:W-:Y:S05]  /*4250*/  BRA.U !UP0, `(.L_x_75) ;  /* 0x0000000108a47547 */ /* 0x000fea000b800000 */
[----:B------:R-:W-:Y:S02]  /*4260*/  UIMAD.WIDE.U32 UR18, UR13, UR47, URZ ;  /* 0x0000002f0d1272a5 */ /* 0x000fe4000f8e00ff */
[----:B------:R-:W-:Y:S02]  /*4270*/  UIMAD.WIDE.U32 UR26, UR14, UR44, URZ ;  /* 0x0000002c0e1a72a5 */ /* 0x000fe4000f8e00ff */
[----:B------:R-:W-:Y:S02]  /*4280*/  USEL UR4, UR30, UR41, !UP5 ;  /* 0x000000291e047287 */ /* 0x000fe4000e800000 */
[----:B------:R-:W-:Y:S02]  /*4290*/  USEL UR7, UR31, UR43, !UP6 ;  /* 0x0000002b1f077287 */ /* 0x000fe4000f000000 */
[----:B-1----:R-:W-:Y:S02]  /*42a0*/  UIMAD.WIDE.U32 UR8, UR4, UR22, URZ ;  /* 0x00000016040872a5 */ /* 0x002fe4000f8e00ff */
[----:B------:R-:W-:Y:S01]  /*42b0*/  UIMAD.WIDE.U32 UR10, UR7, UR22, URZ ;  /* 0x00000016070a72a5 */ /* 0x000fe2000f8e00ff */
[----:B------:R-:W-:Y:S02]  /*42c0*/  UMOV UR5, UR19 ;  /* 0x0000001300057c82 */ /* 0x000fe40008000000 */
[----:B------:R-:W-:Y:S03]  /*42d0*/  USHF.R.U32.HI UR6, URZ, UR49, UR5 ;  /* 0x00000031ff067299 */ /* 0x000fe60008011605 */
[----:B------:R-:W-:Y:S01]  /*42e0*/  UMOV UR5, UR27 ;  /* 0x0000001b00057c82 */ /* 0x000fe20008000000 */
[----:B------:R-:W-:Y:S02]  /*42f0*/  USEL UR6, UR13, UR6, !UP5 ;  /* 0x000000060d067287 */ /* 0x000fe4000e800000 */
[----:B------:R-:W-:Y:S03]  /*4300*/  USHF.R.U32.HI UR12, URZ, UR45, UR5 ;  /* 0x0000002dff0c7299 */ /* 0x000fe60008011605 */
[----:B------:R-:W-:Y:S02]  /*4310*/  UMOV UR5, UR9 ;  /* 0x0000000900057c82 */ /* 0x000fe40008000000 */
[----:B------:R-:W-:Y:S03]  /*4320*/  @UP4 USHF.R.U32.HI UR4, URZ, UR23, UR5 ;  /* 0x00000017ff044299 */ /* 0x000fe60008011605 */
[----:B------:R-:W-:Y:S01]  /*4330*/  UMOV UR5, UR11 ;  /* 0x0000000b00057c82 */ /* 0x000fe20008000000 */
[----:B------:R-:W-:Y:S02]  /*4340*/  UIMAD UR4, UR42, UR4, URZ ;  /* 0x000000042a0472a4 */ /* 0x000fe4000f8e02ff */
[----:B------:R-:W-:Y:S02]  /*4350*/  @UP4 USHF.R.U32.HI UR7, URZ, UR23, UR5 ;  /* 0x00000017ff074299 */ /* 0x000fe40008011605 */
[----:B------:R-:W-:Y:S02]  /*4360*/  UIMAD.WIDE.U32 UR10, UR6, UR22, URZ ;  /* 0x00000016060a72a5 */ /* 0x000fe4000f8e00ff */
[----:B------:R-:W-:Y:S02]  /*4370*/  USEL UR5, UR14, UR12, !UP6 ;  /* 0x0000000c0e057287 */ /* 0x000fe4000f000000 */
[----:B------:R-:W-:Y:S02]  /*4380*/  UIMAD UR8, UR42, UR7, URZ ;  /* 0x000000072a0872a4 */ /* 0x000fe4000f8e02ff */
[----:B------:R-:W-:Y:S03]  /*4390*/  UISETP.GE.AND UP0, UPT, UR6, UR4, UPT ;  /* 0x000000040600728c */ /* 0x000fe6000bf06270 */
[----:B------:R-:W-:Y:S01]  /*43a0*/  UMOV UR4, UR11 ;  /* 0x0000000b00047c82 */ /* 0x000fe20008000000 */
[----:B------:R-:W-:Y:S02]  /*43b0*/  UISETP.GE.OR UP0, UPT, UR5, UR8, UP0 ;  /* 0x000000080500728c */ /* 0x000fe40008706670 */
[----:B------:R-:W-:Y:S02]  /*43c0*/  USHF.R.U32.HI UR4, URZ, UR23, UR4 ;  /* 0x00000017ff047299 */ /* 0x000fe40008011604 */
[----:B------:R-:W-:Y:S02]  /*43d0*/  UIMAD.WIDE.U32 UR8, UR5, UR22, URZ ;  /* 0x00000016050872a5 */ /* 0x000fe4000f8e00ff */
[----:B------:R-:W-:Y:S04]  /*43e0*/  USEL UR10, UR6, UR4, !UP4 ;  /* 0x00000004060a7287 */ /* 0x000fe8000e000000 */
[----:B------:R-:W-:Y:S01]  /*43f0*/  UIADD3 UR11, UPT, UPT, -UR10, URZ, URZ ;  /* 0x000000ff0a0b7290 */ /* 0x000fe2000fffe1ff */
[----:B------:R-:W-:Y:S02]  /*4400*/  @!UP0 UMOV UR4, UR9 ;  /* 0x0000000900048c82 */ /* 0x000fe40008000000 */
[----:B------:R-:W-:Y:S02]  /*4410*/  @!UP0 USHF.R.U32.HI UR4, URZ, UR23, UR4 ;  /* 0x00000017ff048299 */ /* 0x000fe40008011604 */
[----:B------:R-:W-:Y:S02]  /*4420*/  UIMAD UR8, UR42, UR11, UR6 ;  /* 0x0000000b2a0872a4 */ /* 0x000fe4000f8e0206 */
[----:B------:R-:W-:Y:S04]  /*4430*/  @!UP0 USEL UR4, UR5, UR4, !UP4 ;  /* 0x0000000405048287 */ /* 0x000fe8000e000000 */
[----:B------:R-:W-:Y:S02]  /*4440*/  @!UP0 UIMAD UR8, UR7, UR8, UR4 ;  /* 0x00000008070882a4 */ /* 0x000fe4000f8e0204 */
[----:B------:R-:W-:Y:S02]  /*4450*/  @!UP0 UIADD3 UR9, UPT, UPT, UR10, -UR4, URZ ;  /* 0x800000040a098290 */ /* 0x000fe4000fffe0ff */
[----:B------:R-:W-:Y:S02]  /*4460*/  UIADD3 UR4, UPT, UPT, -UR5, URZ, URZ ;  /* 0x000000ff05047290 */ /* 0x000fe4000fffe1ff */
[----:B------:R-:W-:Y:S02]  /*4470*/  UIADD3 UR7, UPT, UPT, -UR6, URZ, URZ ;  /* 0x000000ff06077290 */ /* 0x000fe4000fffe1ff */
[----:B------:R-:W-:Y:S02]  /*4480*/  @!UP0 UIMAD UR6, UR9, UR42, UR5 ;  /* 0x0000002a090682a4 */ /* 0x000fe4000f8e0205 */
[----:B------:R-:W-:Y:S02]  /*4490*/  UIMAD UR14, UR15, UR4, UR14 ;  /* 0x000000040f0e72a4 */ /* 0x000fe4000f8e020e */
[----:B------:R-:W-:Y:S01]  /*44a0*/  UIMAD UR13, UR46, UR7, UR13 ;  /* 0x000000072e0d72a4 */ /* 0x000fe2000f8e020d */
[----:B------:R-:W-:Y:S02]  /*44b0*/  @!UP0 UMOV UR5, UR8 ;  /* 0x0000000800058c82 */ /* 0x000fe40008000000 */
[----:B------:R-:W-:Y:S02]  /*44c0*/  UIMAD UR14, UR5, UR15, UR14 ;  /* 0x0000000f050e72a4 */ /* 0x000fe4000f8e020e */
[----:B------:R-:W-:Y:S11]  /*44d0*/  UIMAD UR13, UR6, UR46, UR13 ;  /* 0x0000002e060d72a4 */ /* 0x000ff6000f8e020d */
[----:B------:R-:W-:Y:S01]  /*44e0*/  @!UPT UIADD3 URZ, UPT, UPT, URZ, URZ, URZ ;  /* 0x000000fffffff290 */ /* 0x000fe2000fffe0ff */
.L_x_75:
[----:B------:R-:W3:Y:S01]  /*44f0*/  @!UP2 LDCU.128 UR8, c[0x0][0xb10] ;  /* 0x00016200ff08a7ac */ /* 0x000ee20008000c00 */
[C---:B------:R-:W-:Y:S02]  /*4500*/  ISETP.NE.U32.AND P1, PT, R4.reuse, RZ, PT ;  /* 0x000000ff0400720c */ /* 0x040fe40003f25070 */
[----:B------:R-:W-:Y:S02]  /*4510*/  ISETP.NE.U32.AND P0, PT, R4, RZ, PT ;  /* 0x000000ff0400720c */ /* 0x000fe40003f05070 */
[C---:B------:R-:W-:Y:S02]  /*4520*/  ISETP.NE.AND.EX P1, PT, R5.reuse, RZ, PT, P1 ;  /* 0x000000ff0500720c */ /* 0x040fe40003f25310 */
[----:B------:R-:W-:Y:S01]  /*4530*/  ISETP.NE.AND.EX P0, PT, R5, RZ, PT, P0 ;  /* 0x000000ff0500720c */ /* 0x000fe20003f05300 */
[----:B------:R-:W4:Y:S01]  /*4540*/  @!UP2 LDCU UR5, c[0x0][0xb0c] ;  /* 0x00016180ff05a7ac */ /* 0x000f220008000800 */
[----:B------:R-:W-:Y:S01]  /*4550*/  SHF.L.U32 R9, R15, 0x1f, RZ ;  /* 0x0000001f0f097819 */ /* 0x000fe200000006ff */
[----:B------:R-:W-:Y:S02]  /*4560*/  USHF.L.U32 UR35, UR16, 0x6, URZ ;  /* 0x0000000610237899 */ /* 0x000fe400080006ff */
[----:B------:R-:W-:Y:S02]  /*4570*/  USHF.L.U32 UR34, UR20, 0x8, URZ ;  /* 0x0000000814227899 */ /* 0x000fe400080006ff */
[----:B---3--:R-:W-:Y:S07]  /*4580*/  UIMAD.WIDE.U32 UR6, UR14, UR8, URZ ;  /* 0x000000080e0672a5 */ /* 0x008fee000f8e00ff */
[----:B------:R-:W-:Y:S01]  /*4590*/  @!UP2 UMOV UR4, UR7 ;  /* 0x000000070004ac82 */ /* 0x000fe20008000000 */
[----:B----4-:R-:W-:Y:S02]  /*45a0*/  @!UP2 UISETP.NE.AND UP0, UPT, UR5, 0x1, UPT ;  /* 0x000000010500a88c */ /* 0x010fe4000bf05270 */
[----:B------:R-:W-:Y:S02]  /*45b0*/  @!UP2 USHF.R.U32.HI UR4, URZ, UR9, UR4 ;  /* 0x00000009ff04a299 */ /* 0x000fe40008011604 */
[----:B------:R-:W-:Y:S02]  /*45c0*/  UIMAD.WIDE.U32 UR6, UR13, UR11, URZ ;  /* 0x0000000b0d0672a5 */ /* 0x000fe4000f8e00ff */
[----:B------:R-:W-:Y:S02]  /*45d0*/  @!UP2 USEL UR8, UR14, UR4, !UP0 ;  /* 0x000000040e08a287 */ /* 0x000fe4000c000000 */
[----:B------:R-:W-:Y:S03]  /*45e0*/  @!UP2 UISETP.NE.AND UP0, UPT, UR10, 0x1, UPT ;  /* 0x000000010a00a88c */ /* 0x000fe6000bf05270 */
[----:B------:R-:W-:Y:S02]  /*45f0*/  @!UP2 UMOV UR6, UR7 ;  /* 0x000000070006ac82 */ /* 0x000fe40008000000 */
[----:B------:R-:W3:Y:S02]  /*4600*/  @!UP2 LDCU UR4, c[0x0][0xb20] ;  /* 0x00016400ff04a7ac */ /* 0x000ee40008000800 */
[----:B---3--:R-:W-:Y:S04]  /*4610*/  @!UP2 USHF.R.U32.HI UR6, URZ, UR4, UR6 ;  /* 0x00000004ff06a299 */ /* 0x008fe80008011606 */
[----:B------:R-:W-:Y:S04]  /*4620*/  @!UP2 USEL UR6, UR13, UR6, !UP0 ;  /* 0x000000060d06a287 */ /* 0x000fe8000c000000 */
[----:B------:R-:W-:Y:S02]  /*4630*/  @!UP2 UIADD3 UR4, UPT, UPT, -UR8, UR6, URZ ;  /* 0x000000060804a290 */ /* 0x000fe4000fffe1ff */
[----:B------:R-:W-:Y:S02]  /*4640*/  @!UP2 UIADD3 UR6, UPT, UPT, UR8, -UR6, URZ ;  /* 0x800000060806a290 */ /* 0x000fe4000fffe0ff */
[----:B------:R-:W-:Y:S02]  /*4650*/  @!UP2 UIMAD UR14, UR4, UR5, UR14 ;  /* 0x00000005040ea2a4 */ /* 0x000fe4000f8e020e */
[----:B------:R-:W-:Y:S01]  /*4660*/  @!UP2 UIMAD UR13, UR6, UR10, UR13 ;  /* 0x0000000a060da2a4 */ /* 0x000fe2000f8e020d */
[----:B------:R-:W-:Y:S11]  /*4670*/  BRA.U UP3, `(.L_x_76) ;  /* 0x0000000103107547 */ /* 0x000ff6000b800000 */
[----:B--2---:R-:W-:Y:S04]  /*4680*/  MOV R0, UR48 ;  /* 0x0000003000007c02 */ /* 0x004fe80008000f00 */
[----:B------:R-:W-:Y:S04]  /*4690*/  SHF.L.U32 R11, R0, 0x1f, RZ ;  /* 0x0000001f000b7819 */ /* 0x000fe800000006ff */
[----:B------:R-:W2:Y:S02]  /*46a0*/  SYNCS.PHASECHK.TRANS64.TRYWAIT P2, [UR21+0x78], R11 ;  /* 0x0000780bff0075a7 */ /* 0x000ea40008041115 */
[----:B--2---:R-:W-:Y:S05]  /*46b0*/  @!P2 BRA `(.L_x_77) ;  /* 0x0000005400a0a947 */ /* 0x004fea0003800000 */
.L_x_76:
[----:B------:R-:W-:Y:S05]  /*46c0*/  @!P1 BRA `(.L_x_78) ;  /* 0x0000000000309947 */ /* 0x000fea0003800000 */
[----:B------:R-:W-:Y:S01]  /*46d0*/  ISETP.NE.U32.AND P1, PT, R2, RZ, PT ;  /* 0x000000ff0200720c */ /* 0x000fe20003f25070 */
[----:B------:R-:W3:Y:S01]  /*46e0*/  LDCU.64 UR4, c[0x0][0x358] ;  /* 0x00006b00ff0477ac */ /* 0x000ee20008000a00 */
[----:B------:R-:W-:Y:S02]  /*46f0*/  IMAD.MOV.U32 R85, RZ, RZ, 0x1 ;  /* 0x00000001ff557424 */ /* 0x000fe400078e00ff */
[----:B------:R-:W-:Y:S11]  /*4700*/  ISETP.NE.AND.EX P1, PT, R3, RZ, PT, P1 ;  /* 0x000000ff0300720c */ /* 0x000ff60003f25310 */
[----:B------:R-:W-:Y:S02]  /*4710*/  @!UPT UIADD3 URZ, UPT, UPT, URZ, URZ, URZ ;  /* 0x000000fffffff290 */ /* 0x000fe4000fffe0ff */
[----:B--2---:R-:W2:Y:S01]  /*4720*/  @P1 LDC.64 R10, c[0x0][0x888] ;  /* 0x00022200ff0a1b82 */ /* 0x004ea20000000a00 */
[----:B------:R-:W-:Y:S04]  /*4730*/  @P1 IMAD R0, R4, UR36, RZ ;  /* 0x0000002404001c24 */ /* 0x000fe8000f8e02ff */
[----:B--2---:R-:W-:Y:S04]  /*4740*/  @P1 IMAD.WIDE R10, R0, 0x4, R10 ;  /* 0x00000004000a1825 */ /* 0x004fe800078e020a */
[----:B------:R-:W-:Y:S01]  /*4750*/  HFMA2 R0, -RZ, RZ, 0, 5.9604644775390625e-08 ;  /* 0x00000001ff007431 */ /* 0x000fe200000001ff */
[----:B---3-5:R3:W5:Y:S04]  /*4760*/  @P1 LDG.E R41, desc[UR4][R10.64] ;  /* 0x000000040a291981 */ /* 0x028768000c1e1900 */
[----:B------:R-:W-:Y:S01]  /*4770*/  @!P1 PRMT R85, R0, 0x7610, R85 ;  /* 0x0000761000559816 */ /* 0x000fe20000000055 */
[----:B---3--:R-:W4:Y:S06]  /*4780*/  @!P1 LDC R41, c[0x0][0x880] ;  /* 0x00022000ff299b82 */ /* 0x008f2c0000000800 */
.L_x_78:
[----:B----45:R-:W-:Y:S01]  /*4790*/  @!P0 FSETP.EQ.AND P1, PT, R41, RZ, PT ;  /* 0x000000ff2900820b */ /* 0x030fe20003f22000 */
[----:B------:R-:W-:Y:S01]  /*47a0*/  @!UPT UIADD3 URZ, UPT, UPT, URZ, URZ, URZ ;  /* 0x000000fffffff290 */ /* 0x000fe2000fffe0ff */
[----:B------:R-:W-:Y:S11]  /*47b0*/  @!P0 BRA `(.L_x_79) ;  /* 0x0000000000188947 */ /* 0x000ff60003800000 */
[----:B------:R-:W-:Y:S02]  /*47c0*/  LOP3.LUT P0, RZ, R85, 0xff, RZ, 0xc0, !PT ;  /* 0x000000ff55ff7812 */ /* 0x000fe4000780c0ff */
[----:B------:R-:W-:Y:S04]  /*47d0*/  ISETP.NE.U32.AND P1, PT, R2, RZ, PT ;  /* 0x000000ff0200720c */ /* 0x000fe80003f25070 */
[----:B------:R-:W-:Y:S04]  /*47e0*/  ISETP.NE.AND.EX P1, PT, R3, RZ, PT, P1 ;  /* 0x000000ff0300720c */ /* 0x000fe80003f25310 */
[----:B------:R-:W-:Y:S03]  /*47f0*/  PLOP3.LUT P1, PT, P1, PT, PT, 0x8, 0x80 ;  /* 0x000000000080781c */ /* 0x000fe60000f2e170 */
[----:B------:R-:W-:Y:S11]  /*4800*/  @P0 FSETP.EQ.AND P1, PT, R41, RZ, PT ;  /* 0x000000ff2900020b */ /* 0x000ff60003f22000 */
[----:B------:R-:W-:Y:S02]  /*4810*/  @!UPT UIADD3 URZ, UPT, UPT, URZ, URZ, URZ ;  /* 0x000000fffffff290 */ /* 0x000fe4000fffe0ff */
.L_x_79:
[----:B------:R-:W3:Y:S01]  /*4820*/  SYNCS.PHASECHK.TRANS64.TRYWAIT P2, [UR21+0x50], R9 ;  /* 0x00005009ff0075a7 */ /* 0x000ee20008041115 */
[----:B------:R-:W-:Y:S04]  /*4830*/  ELECT P0, URZ, PT ;  /* 0x0000000000ff782f */ /* 0x000fe80003800000 */
[----:B------:R-:W-:Y:S11]  /*4840*/  PLOP3.LUT P1, PT, P1, P0, PT, 0xf2, 0x2f ;  /* 0x00000000002f781c */ /* 0x000ff60000f21e72 */
[----:B------:R-:W-:Y:S02]  /*4850*/  @!UPT UIADD3 URZ, UPT, UPT, URZ, URZ, URZ ;  /* 0x000000fffffff290 */ /* 0x000fe4000fffe0ff */
[----:B------:R-:W-:Y:S05]  /*4860*/  @!P1 IADD3 R8, P0, PT, R16, 0x580, RZ ;  /* 0x0000058010089810 */ /* 0x000fea0007f1e0ff */
[----:B------:R-:W-:Y:S01]  /*4870*/  @!P1 IMAD.X R6, RZ, RZ, R17, P0 ;  /* 0x000000ffff069224 */ /* 0x000fe200000e0611 */
[----:B---3--:R-:W-:Y:S07]  /*4880*/  @!P2 BRA `(.L_x_80) ;  /* 0x000000540044a947 */ /* 0x008fee0003800000 */
.L_x_159:
[----:B------:R-:W-:Y:S01]  /*4890*/  @!P1 R2UR UR5, R8 ;  /* 0x00000000080592ca */ /* 0x000fe200000e0000 */
[----:B------:R-:W-:Y:S01]  /*48a0*/  VOTEU.ALL UP0, P1 ;  /* 0x0000000000ff7886 */ /* 0x000fe20000800000 */
[----:B------:R-:W-:Y:S01]  /*48b0*/  @!P1 R2UR UR4, R6 ;  /* 0x00000000060492ca */ /* 0x000fe200000e0000 */
[----:B--2---:R-:W-:Y:S01]  /*48c0*/  @!P1 IMAD.MOV.U32 R0, RZ, RZ, 0x1000 ;  /* 0x00001000ff009424 */ /* 0x004fe200078e00ff */
[----:B------:R-:W-:Y:S01]  /*48d0*/  UMOV UR6, 0x0 ;  /* 0x0000000000067882 */ /* 0x000fe20000000000 */
[----:B------:R-:W-:Y:S01]  /*48e0*/  UMOV UR7, 0x10000000 ;  /* 0x1000000000077882 */ /* 0x000fe20000000000 */
[----:B------:R-:W-:Y:S01]  /*48f0*/  @!UP0 UIADD3 UR32, UPT, UPT, UR21, 0x200, URZ ;  /* 0x0000020015208890 */ /* 0x000fe2000fffe0ff */
[----:B------:R-:W-:Y:S01]  /*4900*/  @!P1 IADD3 R8, P0, PT, R16, 0x580, RZ ;  /* 0x0000058010089810 */ /* 0x000fe20007f1e0ff */
[----:B------:R-:W-:Y:S04]  /*4910*/  VOTEU.ALL UP0, P1 ;  /* 0x0000000000ff7886 */ /* 0x000fe80000800000 */
[----:B------:R-:W-:Y:S02]  /*4920*/  @!P1 IMAD.X R6, RZ, RZ, R17, P0 ;  /* 0x000000ffff069224 */ /* 0x000fe400000e0611 */
[----:B------:R-:W-:Y:S02]  /*4930*/  IMAD.U32 R10, RZ, RZ, UR5 ;  /* 0x00000005ff0a7e24 */ /* 0x000fe4000f8e00ff */
[----:B------:R-:W-:Y:S03]  /*4940*/  IMAD.U32 R11, RZ, RZ, UR4 ;  /* 0x00000004ff0b7e24 */ /* 0x000fe6000f8e00ff */
[----:B------:R-:W-:Y:S02]  /*4950*/  @!P1 R2UR UR4, R10 ;  /* 0x000000000a0492ca */ /* 0x000fe400000e0000 */
[----:B------:R-:W-:Y:S11]  /*4960*/  @!P1 R2UR UR5, R11 ;  /* 0x000000000b0592ca */ /* 0x000ff600000e0000 */
[----:B------:R-:W-:Y:S02]  /*4970*/  @!UPT UIADD3 URZ, UPT, UPT, URZ, URZ, URZ ;  /* 0x000000fffffff290 */ /* 0x000fe4000fffe0ff */
[----:B------:R2:W-:Y:S01]  /*4980*/  @!UP0 UTMALDG.3D [UR32], [UR4], desc[UR6] ;  /* 0x00000620040085b4 */ /* 0x0005e20008011000 */
[----:B------:R2:W-:Y:S01]  /*4990*/  @!P1 SYNCS.ARRIVE.TRANS64.RED.A0TR RZ, [UR21+0x30], R0 ;  /* 0x00003000ffff99a7 */ /* 0x0005e20008300415 */
[----:B------:R-:W-:Y:S01]  /*49a0*/  SYNCS.ARRIVE.TRANS64.RED.A1T0 RZ, [UR40], RZ ;  /* 0x000000ffffff79a7 */ /* 0x000fe20008100428 */
[----:B------:R-:W3:Y:S02]  /*49b0*/  SYNCS.PHASECHK.TRANS64.TRYWAIT P2, [UR21+0x58], R9 ;  /* 0x00005809ff0075a7 */ /* 0x000ee40008041115 */
[----:B--23--:R-:W-:Y:S05]  /*49c0*/  @!P2 BRA `(.L_x_81) ;  /* 0x00000054000ca947 */ /* 0x00cfea0003800000 */
.L_x_161:
        /* <DEDUP_REMOVED lines=8> */
[----:B------:R-:W-:Y:S01]  /*4a50*/  @!UP0 UIADD3 UR24, UPT, UPT, UR21, 0x1200, URZ ;  /* 0x0000120015188890 */ /* 0x000fe2000fffe0ff */
[----:B------:R-:W-:Y:S01]  /*4a60*/  VOTEU.ALL UP0, P1 ;  /* 0x0000000000ff7886 */ /* 0x000fe20000800000 */
[----:B------:R-:W-:Y:S01]  /*4a70*/  UMOV UR27, UR35 ;  /* 0x00000023001b7c82 */ /* 0x000fe20008000000 */
[----:B------:R-:W-:Y:S02]  /*4a80*/  UMOV UR28, UR36 ;  /* 0x00000024001c7c82 */ /* 0x000fe40008000000 */
[----:B------:R-:W-:Y:S02]  /*4a90*/  IMAD.U32 R10, RZ, RZ, UR5 ;  /* 0x00000005ff0a7e24 */ /* 0x000fe4000f8e00ff */
[----:B------:R-:W-:Y:S02]  /*4aa0*/  IMAD.U32 R11, RZ, RZ, UR4 ;  /* 0x00000004ff0b7e24 */ /* 0x000fe4000f8e00ff */
[----:B------:R-:W-:Y:S01]  /*4ab0*/  @!P1 IMAD.X R6, RZ, RZ, R17, P0 ;  /* 0x000000ffff069224 */ /* 0x000fe200000e0611 */
        /* <DEDUP_REMOVED lines=8> */
.L_x_163:
[----:B------:R-:W-:Y:S01]  /*4b40*/  @!P1 R2UR UR5, R8 ;  /* 0x00000000080592ca */ /* 0x000fe200000e0000 */
[----:B------:R-:W-:Y:S01]  /*4b50*/  VOTEU.ALL UP0, P1 ;  /* 0x0000000000ff7886 */ /* 0x000fe20000800000 */
[----:B------:R-:W-:Y:S01]  /*4b60*/  @!P1 R2UR UR4, R6 ;  /* 0x00000000060492ca */ /* 0x000fe200000e0000 */
[----:B--2---:R-:W-:Y:S01]  /*4b70*/  @!P1 IMAD.MOV.U32 R0, RZ, RZ, 0x1000 ;  /* 0x00001000ff009424 */ /* 0x004fe200078e00ff */
[----:B------:R-:W-:Y:S01]  /*4b80*/  UMOV UR6, 0x0 ;  /* 0x0000000000067882 */ /* 0x000fe20000000000 */
[----:B------:R-:W-:Y:S01]  /*4b90*/  UMOV UR7, 0x10000000 ;  /* 0x1000000000077882 */ /* 0x000fe20000000000 */
[----:B------:R-:W-:Y:S01]  /*4ba0*/  @!UP0 UIADD3 UR18, UPT, UPT, UR34, 0x80, URZ ;  /* 0x0000008022128890 */ /* 0x000fe2000fffe0ff */
[----:B------:R-:W-:Y:S01]  /*4bb0*/  VIADD R14, R14, 0x1 ;  /* 0x000000010e0e7836 */ /* 0x000fe20000000000 */
[----:B------:R-:W-:Y:S01]  /*4bc0*/  @!UP0 UIADD3 UR16, UPT, UPT, UR21, 0x2200, URZ ;  /* 0x0000220015108890 */ /* 0x000fe2000fffe0ff */
[----:B------:R-:W-:Y:S01]  /*4bd0*/  VOTEU.ALL UP0, P1 ;  /* 0x0000000000ff7886 */ /* 0x000fe20000800000 */
[----:B------:R-:W-:Y:S01]  /*4be0*/  UMOV UR19, UR35 ;  /* 0x0000002300137c82 */ /* 0x000fe20008000000 */
[----:B------:R-:W-:Y:S02]  /*4bf0*/  UMOV UR20, UR36 ;  /* 0x0000002400147c82 */ /* 0x000fe40008000000 */
        /* <DEDUP_REMOVED lines=10> */
.L_x_165:
[----:B------:R-:W-:Y:S01]  /*4ca0*/  @!P1 IADD3 R6, P0, PT, R16, 0x580, RZ ;  /* 0x0000058010069810 */ /* 0x000fe20007f1e0ff */
[----:B------:R-:W-:Y:S01]  /*4cb0*/  VOTEU.ALL UP0, P1 ;  /* 0x0000000000ff7886 */ /* 0x000fe20000800000 */
[----:B------:R-:W-:Y:S01]  /*4cc0*/  UMOV UR6, 0x0 ;  /* 0x0000000000067882 */ /* 0x000fe20000000000 */
[----:B------:R-:W-:Y:S01]  /*4cd0*/  UMOV UR7, 0x10000000 ;  /* 0x1000000000077882 */ /* 0x000fe20000000000 */
[----:B------:R-:W-:Y:S01]  /*4ce0*/  @!P1 R2UR UR5, R6 ;  /* 0x00000000060592ca */ /* 0x000fe200000e0000 */
[----:B--2---:R-:W-:Y:S01]  /*4cf0*/  @!P1 IMAD.X R0, RZ, RZ, R17, P0 ;  /* 0x000000ffff009224 */ /* 0x004fe200000e0611 */
[----:B------:R-:W-:Y:S01]  /*4d00*/  @!UP0 UIADD3 UR10, UPT, UPT, UR34, 0xc0, URZ ;  /* 0x000000c0220a8890 */ /* 0x000fe2000fffe0ff */
[----:B------:R-:W-:Y:S01]  /*4d10*/  R2UR UR16, R87 ;  /* 0x00000000571072ca */ /* 0x000fe200000e0000 */
[----:B------:R-:W-:Y:S01]  /*4d20*/  @!UP0 UIADD3 UR8, UPT, UPT, UR21, 0x3200, URZ ;  /* 0x0000320015088890 */ /* 0x000fe2000fffe0ff */
[----:B------:R-:W-:Y:S01]  /*4d30*/  ISETP.NE.AND P0, PT, R14, 0x2, PT ;  /* 0x000000020e00780c */ /* 0x000fe20003f05270 */
[----:B------:R-:W-:Y:S01]  /*4d40*/  @!UP0 UIADD3 UR9, UPT, UPT, UR21, 0x48, URZ ;  /* 0x0000004815098890 */ /* 0x000fe2000fffe0ff */
[----:B------:R-:W-:Y:S01]  /*4d50*/  @!P1 R2UR UR4, R0 ;  /* 0x00000000000492ca */ /* 0x000fe200000e0000 */
[----:B------:R-:W-:Y:S01]  /*4d60*/  VOTEU.ALL UP0, P1 ;  /* 0x0000000000ff7886 */ /* 0x000fe20000800000 */
[----:B------:R-:W-:Y:S01]  /*4d70*/  UMOV UR11, UR35 ;  /* 0x00000023000b7c82 */ /* 0x000fe20008000000 */
[----:B------:R-:W-:Y:S01]  /*4d80*/  UMOV UR12, UR36 ;  /* 0x00000024000c7c82 */ /* 0x000fe20008000000 */
[----:B------:R-:W-:Y:S01]  /*4d90*/  SEL R0, RZ, 0x1, P0 ;  /* 0x00000001ff007807 */ /* 0x000fe20000000000 */
[----:B------:R-:W-:Y:S01]  /*4da0*/  UPLOP3.LUT UP3, UPT, UPT, UPT, UPT, 0x80, 0x8 ;  /* 0x000000000008789c */ /* 0x000fe20003f6f070 */
[----:B------:R-:W-:Y:S01]  /*4db0*/  IMAD.U32 R8, RZ, RZ, UR5 ;  /* 0x00000005ff087e24 */ /* 0x000fe2000f8e00ff */
[----:B------:R-:W-:Y:S01]  /*4dc0*/  LOP3.LUT R15, R15, 0x1, RZ, 0x3c, !PT ;  /* 0x000000010f0f7812 */ /* 0x000fe200078e3cff */
[----:B------:R-:W-:Y:S01]  /*4dd0*/  UMOV UR36, UR29 ;  /* 0x0000001d00247c82 */ /* 0x000fe20008000000 */
[----:B------:R-:W-:Y:S01]  /*4de0*/  LOP3.LUT R13, R13, R0, RZ, 0x3c, !PT ;  /* 0x000000000d0d7212 */ /* 0x000fe200078e3cff */
[----:B------:R-:W-:Y:S01]  /*4df0*/  UIADD3 UR20, UPT, UPT, UR13, UR16, URZ ;  /* 0x000000100d147290 */ /* 0x000fe2000fffe0ff */
[----:B------:R-:W-:Y:S01]  /*4e00*/  SEL R14, R14, RZ, P0 ;  /* 0x000000ff0e0e7207 */ /* 0x000fe20000000000 */
[----:B------:R-:W-:Y:S01]  /*4e10*/  UIADD3 UR16, UPT, UPT, UR14, UR59, URZ ;  /* 0x0000003b0e107290 */ /* 0x000fe2000fffe0ff */
[----:B------:R-:W-:Y:S01]  /*4e20*/  IMAD.U32 R9, RZ, RZ, UR4 ;  /* 0x00000004ff097e24 */ /* 0x000fe2000f8e00ff */
[----:B------:R-:W-:Y:S04]  /*4e30*/  @!P1 R2UR UR4, R8 ;  /* 0x00000000080492ca */ /* 0x000fe800000e0000 */
[----:B------:R-:W-:Y:S11]  /*4e40*/  @!P1 R2UR UR5, R9 ;  /* 0x00000000090592ca */ /* 0x000ff600000e0000 */
[----:B------:R-:W-:Y:S02]  /*4e50*/  @!UPT UIADD3 URZ, UPT, UPT, URZ, URZ, URZ ;  /* 0x000000fffffff290 */ /* 0x000fe4000fffe0ff */
[----:B------:R2:W-:Y:S01]  /*4e60*/  @!UP0 UTMALDG.3D [UR8], [UR4], desc[UR6] ;  /* 0x00000608040085b4 */ /* 0x0005e20008011000 */
[----:B------:R2:W-:Y:S01]  /*4e70*/  @!P1 SYNCS.ARRIVE.TRANS64.RED.A0TR RZ, [UR21+0x48], R7 ;  /* 0x00004807ffff99a7 */ /* 0x0005e20008300415 */
[----:B------:R-:W-:Y:S01]  /*4e80*/  SYNCS.ARRIVE.TRANS64.RED.A1T0 RZ, [UR37], RZ ;  /* 0x000000ffffff79a7 */ /* 0x000fe20008100425 */
[----:B------:R-:W-:Y:S05]  /*4e90*/  BRA.U UP1, `(.L_x_84) ;  /* 0xfffffff101747547 */ /* 0x000fea000b83ffff */
[----:B------:R-:W-:-:S04]  /*4ea0*/  SHF.L.U32 R3, R15, 0x1f, RZ ;  /* 0x0000001f0f037819 */ /* 0x000fc800000006ff */
[----:B------:R-:W3:Y:S02]  /*4eb0*/  SYNCS.PHASECHK.TRANS64.TRYWAIT P0, [UR21+0x50], R3 ;  /* 0x00005003ff0075a7 */ /* 0x000ee40008001115 */
[----:B---3--:R-:W-:Y:S05]  /*4ec0*/  @!P0 BRA `(.L_x_85) ;  /* 0x0000005000148947 */ /* 0x008fea0003800000 */
.L_x_167:
[----:B------:R-:W4:Y:S02]  /*4ed0*/  SYNCS.PHASECHK.TRANS64.TRYWAIT P0, [UR21+0x58], R3 ;  /* 0x00005803ff0075a7 */ /* 0x000f240008001115 */
[----:B----4-:R-:W-:Y:S05]  /*4ee0*/  @!P0 BRA `(.L_x_86) ;  /* 0x0000005000248947 */ /* 0x010fea0003800000 */
.L_x_169:
[----:B------:R-:W4:Y:S02]  /*4ef0*/  SYNCS.PHASECHK.TRANS64.TRYWAIT P0, [UR21+0x60], R3 ;  /* 0x00006003ff0075a7 */ /* 0x000f240008001115 */
[----:B----4-:R-:W-:Y:S05]  /*4f00*/  @!P0 BRA `(.L_x_87) ;  /* 0x0000005000348947 */ /* 0x010fea0003800000 */
.L_x_171:
[----:B---3--:R-:W-:-:S07]  /*4f10*/  MOV R0, UR21 ;  /* 0x0000001500007c02 */ /* 0x008fce0008000f00 */
.L_x_88:
[----:B---3--:R-:W-:-:S04]  /*4f20*/  SHF.L.U32 R3, R15, 0x1f, RZ ;  /* 0x0000001f0f037819 */ /* 0x008fc800000006ff */
[----:B------:R3:W4:Y:S03]  /*4f30*/  SYNCS.PHASECHK.TRANS64.TRYWAIT P0, [R0+URZ+0x68], R3 ;  /* 0x00006803000075a7 */ /* 0x00072600080011ff */
[----:B----4-:R-:W-:Y:S05]  /*4f40*/  @!P0 NANOSLEEP.SYNCS 0x989680 ;  /* 0x009896800000895d */ /* 0x010fea0003900000 */
[----:B------:R-:W4:Y:S02]  /*4f50*/  @!P0 SYNCS.PHASECHK.TRANS64 P0, [R0+URZ+0x68], R3 ;  /* 0x00006803000085a7 */ /* 0x000f2400080010ff */
[----:B-12-4-:R-:W-:Y:S05]  /*4f60*/  @P0 EXIT ;  /* 0x000000000000094d */ /* 0x016fea0003800000 */
[----:B------:R-:W-:Y:S05]  /*4f70*/  BRA `(.L_x_88) ;  /* 0xfffffffc00e87947 */ /* 0x000fea000383ffff */
.L_x_73:
[----:B------:R-:W-:-:S06]  /*4f80*/  UISETP.GE.AND UP0, UPT, UR17, 0x4, UPT ;  /* 0x000000041100788c */ /* 0x000fcc000bf06270 */
[----:B------:R-:W-:-:S13]  /*4f90*/  PLOP3.LUT P0, PT, PT, PT, UP0, 0x80, 0x8 ;  /* 0x000000000008781c */ /* 0x000fda0003f0f008 */
[----:B-1----:R-:W-:Y:S05]  /*4fa0*/  @!P0 EXIT ;  /* 0x000000000000894d */ /* 0x002fea0003800000 */
[----:B------:R-:W1:Y:S08]  /*4fb0*/  S2UR UR4, SR_CgaCtaId ;  /* 0x00000000000479c3 */ /* 0x000e700000008800 */
[----:B------:R-:W-:Y:S01]  /*4fc0*/  BAR.SYNC.DEFER_BLOCKING 0x6, 0xa0 ;  /* 0x0182800000007b1d */ /* 0x000fe20000010000 */
[C---:B------:R-:W-:Y:S01]  /*4fd0*/  IMAD.SHL.U32 R7, R95.reuse, 0x40, RZ ;  /* 0x000000405f077824 */ /* 0x040fe200078e00ff */
[C---:B------:R-:W-:Y:S01]  /*4fe0*/  LOP3.LUT R97, R95.reuse, 0x60, RZ, 0xc0, !PT ;  /* 0x000000605f617812 */ /* 0x040fe200078ec0ff */
[----:B------:R-:W-:-:S02]  /*4ff0*/  IMAD.SHL.U32 R4, R95, 0x20, RZ ;  /* 0x000000205f047824 */ /* 0x000fc400078e00ff */
[----:B------:R-:W-:Y:S02]  /*5000*/  HFMA2 R36, -RZ, RZ, 0, 0 ;  /* 0x00000000ff247431 */ /* 0x000fe400000001ff */
[----:B------:R-:W-:Y:S01]  /*5010*/  IMAD.SHL.U32 R6, R95, 0x2, RZ ;  /* 0x000000025f067824 */ /* 0x000fe200078e00ff */
[----:B------:R-:W-:Y:S01]  /*5020*/  UMOV UR44, 0x400 ;  /* 0x00000400002c7882 */ /* 0x000fe20000000000 */
[----:B------:R-:W2:Y:S01]  /*5030*/  LDC.64 R82, c[0x0][0x8b0] ;  /* 0x00022c00ff527b82 */ /* 0x000ea20000000a00 */
[----:B------:R-:W-:Y:S01]  /*5040*/  LOP3.LUT R5, R7, 0x180, RZ, 0xc0, !PT ;  /* 0x0000018007057812 */ /* 0x000fe200078ec0ff */
[----:B------:R-:W-:Y:S01]  /*5050*/  IMAD.U32 R37, R95, 0x10000, RZ ;  /* 0x000100005f257824 */ /* 0x000fe200078e00ff */
[----:B------:R-:W-:Y:S01]  /*5060*/  LOP3.LUT R4, R4, 0xc00, RZ, 0xc0, !PT ;  /* 0x00000c0004047812 */ /* 0x000fe200078ec0ff */
[----:B------:R-:W-:Y:S01]  /*5070*/  IMAD.MOV.U32 R94, RZ, RZ, RZ ;  /* 0x000000ffff5e7224 */ /* 0x000fe200078e00ff */
[----:B------:R-:W-:Y:S01]  /*5080*/  LOP3.LUT R6, R5, 0x20, R6, 0xf8, !PT ;  /* 0x0000002005067812 */ /* 0x000fe200078ef806 */
[----:B------:R-:W-:Y:S01]  /*5090*/  IMAD.SHL.U32 R5, R95, 0x8, RZ ;  /* 0x000000085f057824 */ /* 0x000fe200078e00ff */
[----:B------:R-:W-:Y:S01]  /*50a0*/  LOP3.LUT R4, R4, 0x40, R7, 0xf8, !PT ;  /* 0x0000004004047812 */ /* 0x000fe200078ef807 */
[----:B------:R-:W3:Y:S01]  /*50b0*/  LDC.64 R80, c[0x0][0x8a8] ;  /* 0x00022a00ff507b82 */ /* 0x000ee20000000a00 */
[----:B------:R-:W-:Y:S01]  /*50c0*/  LOP3.LUT R37, R37, 0x600000, RZ, 0xc0, !PT ;  /* 0x0060000025257812 */ /* 0x000fe200078ec0ff */
[----:B------:R-:W-:Y:S01]  /*50d0*/  IMAD.MOV.U32 R89, RZ, RZ, RZ ;  /* 0x000000ffff597224 */ /* 0x000fe200078e00ff */
[----:B------:R-:W-:-:S02]  /*50e0*/  LOP3.LUT R95, R95, 0x2, RZ, 0xc0, !PT ;  /* 0x000000025f5f7812 */ /* 0x000fc400078ec0ff */
[----:B------:R-:W-:Y:S02]  /*50f0*/  CS2R R92, SRZ ;  /* 0x00000000005c7805 */ /* 0x000fe4000001ff00 */
[----:B------:R-:W-:Y:S01]  /*5100*/  LOP3.LUT R5, R6, 0x30, R5, 0x78, !PT ;  /* 0x0000003006057812 */ /* 0x000fe200078e7805 */
[----:B------:R-:W4:Y:S01]  /*5110*/  LDCU UR57, c[0x0][0x370] ;  /* 0x00006e00ff3977ac */ /* 0x000f220008000800 */
[----:B------:R-:W-:Y:S01]  /*5120*/  LOP3.LUT R4, R4, 0x200, R7, 0xf8, !PT ;  /* 0x0000020004047812 */ /* 0x000fe200078ef807 */
[----:B------:R-:W-:Y:S01]  /*5130*/  IMAD.MOV R90, RZ, RZ, -R95 ;  /* 0x000000ffff5a7224 */ /* 0x000fe200078e0a5f */
[----:B------:R-:W-:Y:S01]  /*5140*/  MOV R91, RZ ;  /* 0x000000ff005b7202 */ /* 0x000fe20000000f00 */
[----:B-1----:R-:W-:Y:S01]  /*5150*/  ULEA UR44, UR4, UR44, 0x18 ;  /* 0x0000002c042c7291 */ /* 0x002fe2000f8ec0ff */
[----:B------:R-:W-:Y:S01]  /*5160*/  LOP3.LUT R84, R4, R5, RZ, 0xfc, !PT ;  /* 0x0000000504547212 */ /* 0x000fe200078efcff */
[----:B------:R-:W1:Y:S02]  /*5170*/  LDCU.64 UR62, c[0x0][0x348] ;  /* 0x00006900ff3e77ac */ /* 0x000e640008000a00 */
[----:B------:R-:W-:-:S02]  /*5180*/  UIADD3 UR4, UPT, UPT, UR44, 0x4200, URZ ;  /* 0x000042002c047890 */ /* 0x000fc4000fffe0ff */
[----:B------:R-:W-:-:S03]  /*5190*/  UIADD3 UR5, UPT, UPT, UR44, 0x200, URZ ;  /* 0x000002002c057890 */ /* 0x000fc6000fffe0ff */
[----:B------:R-:W4:Y:S01]  /*51a0*/  LDS R0, [UR44+0x130] ;  /* 0x0001302cff007984 */ /* 0x000f220008000800 */
[----:B------:R-:W1:Y:S01]  /*51b0*/  LDCU UR43, c[0x0][0xb0c] ;  /* 0x00016180ff2b77ac */ /* 0x000e620008000800 */
[----:B------:R-:W-:Y:S02]  /*51c0*/  IMAD.U32 R96, RZ, RZ, UR4 ;  /* 0x00000004ff607e24 */ /* 0x000fe4000f8e00ff */
[----:B------:R-:W-:Y:S01]  /*51d0*/  IMAD.U32 R98, RZ, RZ, UR5 ;  /* 0x00000005ff627e24 */ /* 0x000fe2000f8e00ff */
[----:B------:R-:W1:Y:S01]  /*51e0*/  LDCU UR39, c[0x0][0xb30] ;  /* 0x00016600ff2777ac */ /* 0x000e620008000800 */
[----:B------:R-:W1:Y:S01]  /*51f0*/  LDCU.64 UR46, c[0x0][0x888] ;  /* 0x00011100ff2e77ac */ /* 0x000e620008000a00 */
[----:B------:R-:W1:Y:S01]  /*5200*/  LDCU.64 UR40, c[0x0][0xb28] ;  /* 0x00016500ff2877ac */ /* 0x000e620008000a00 */
[----:B------:R-:W1:Y:S01]  /*5210*/  LDCU.64 UR60, c[0x0][0x890] ;  /* 0x00011200ff3c77ac */ /* 0x000e620008000a00 */
[----:B------:R-:W1:Y:S01]  /*5220*/  LDCU.128 UR52, c[0x0][0xb10] ;  /* 0x00016200ff3477ac */ /* 0x000e620008000c00 */
[----:B------:R-:W1:Y:S02]  /*5230*/  LDCU UR56, c[0x0][0x374] ;  /* 0x00006e80ff3877ac */ /* 0x000e640008000800 */
[----:B-1234-:R-:W-:-:S07]  /*5240*/  IMAD.IADD R37, R0, 0x1, R37 ;  /* 0x0000000100257824 */ /* 0x01efce00078e0225 */
.L_x_130:
[C---:B------:R-:W-:Y:S02]  /*5250*/  LEA R3, R89.reuse, UR44, 0x3 ;  /* 0x0000002c59037c11 */ /* 0x040fe4000f8e18ff */
[----:B------:R-:W-:Y:S02]  /*5260*/  SHF.L.U32 R0, R92, 0x1f, RZ ;  /* 0x0000001f5c007819 */ /* 0x000fe400000006ff */
[----:B------:R-:W-:Y:S02]  /*5270*/  LEA R5, R89, UR44, 0x4 ;  /* 0x0000002c59057c11 */ /* 0x000fe4000f8e20ff */
[----:B-1----:R-:W1:Y:S02]  /*5280*/  SYNCS.PHASECHK.TRANS64.TRYWAIT P0, [R3+URZ+0x80], R0 ;  /* 0x00008000030075a7 */ /* 0x002e6400080011ff */
[----:B-1----:R-:W-:Y:S05]  /*5290*/  @!P0 BRA `(.L_x_89) ;  /* 0x0000004c00688947 */ /* 0x002fea0003800000 */
.L_x_172:
        /* <DEDUP_REMOVED lines=11> */
[----:B------:R-:W-:Y:S01]  /*5350*/  PLOP3.LUT P0, PT, PT, PT, UP1, 0x80, 0x8 ;  /* 0x000000000008781c */ /* 0x000fe20003f0f018 */
[----:B------:R-:W-:Y:S11]  /*5360*/  UP2UR UR45, UPR, URZ, 0x2 ;  /* 0x00000002ff2d7883 */ /* 0x000ff60008000000 */
[----:B------:R-:W-:Y:S01]  /*5370*/  @!UPT UIADD3 URZ, UPT, UPT, URZ, URZ, URZ ;  /* 0x000000fffffff290 */ /* 0x000fe2000fffe0ff */
[----:B-1----:R-:W-:Y:S02]  /*5380*/  @P0 SHF.R.U32.HI R0, RZ, 0x10, R5 ;  /* 0x00000010ff000819 */ /* 0x002fe40000011605 */
        /* <DEDUP_REMOVED lines=12> */
[----:B------:R-:W2:Y:S01]  /*5450*/  LDCU UR12, c[0x0][0xb20] ;  /* 0x00016400ff0c77ac */ /* 0x000ea20008000800 */
[----:B------:R-:W-:Y:S02]  /*5460*/  UIMAD.WIDE.U32 UR4, UR56, UR55, URZ ;  /* 0x00000037380472a5 */ /* 0x000fe4000f8e00ff */
[----:B------:R-:W-:Y:S02]  /*5470*/  UIMAD.WIDE.U32 UR6, UR57, UR52, URZ ;  /* 0x00000034390672a5 */ /* 0x000fe4000f8e00ff */
[----:B------:R-:W-:Y:S02]  /*5480*/  UISETP.NE.AND UP0, UPT, UR54, 0x1, UPT ;  /* 0x000000013600788c */ /* 0x000fe4000bf05270 */
[----:B------:R-:W-:Y:S02]  /*5490*/  UIMAD.WIDE.U32 UR8, UR37, UR55, URZ ;  /* 0x00000037250872a5 */ /* 0x000fe4000f8e00ff */
[----:B------:R-:W-:Y:S02]  /*54a0*/  UIMAD.WIDE.U32 UR10, UR38, UR52, URZ ;  /* 0x00000034260a72a5 */ /* 0x000fe4000f8e00ff */
[----:B------:R-:W-:Y:S02]  /*54b0*/  UISETP.NE.AND UP1, UPT, UR43, 0x1, UPT ;  /* 0x000000012b00788c */ /* 0x000fe4000bf25270 */
[----:B------:R-:W-:Y:S01]  /*54c0*/  UISETP.NE.AND UP2, UPT, UR42, 0x1, UPT ;  /* 0x000000012a00788c */ /* 0x000fe2000bf45270 */
[----:B------:R-:W-:Y:S02]  /*54d0*/  UMOV UR4, UR5 ;  /* 0x0000000500047c82 */ /* 0x000fe40008000000 */
[----:B--2---:R-:W-:Y:S03]  /*54e0*/  USHF.R.U32.HI UR5, URZ, UR12, UR4 ;  /* 0x0000000cff057299 */ /* 0x004fe60008011604 */
[----:B------:R-:W-:Y:S02]  /*54f0*/  UMOV UR4, UR7 ;  /* 0x0000000700047c82 */ /* 0x000fe40008000000 */
[----:B------:R-:W-:Y:S02]  /*5500*/  USHF.R.U32.HI UR7, URZ, UR53, UR4 ;  /* 0x00000035ff077299 */ /* 0x000fe40008011604 */
[----:B------:R-:W-:Y:S02]  /*5510*/  USEL UR4, UR56, UR5, !UP0 ;  /* 0x0000000538047287 */ /* 0x000fe4000c000000 */
[----:B------:R-:W-:Y:S01]  /*5520*/  USEL UR7, UR57, UR7, !UP1 ;  /* 0x0000000739077287 */ /* 0x000fe2000c800000 */
[----:B------:R-:W-:Y:S01]  /*5530*/  UMOV UR5, UR9 ;  /* 0x0000000900057c82 */ /* 0x000fe20008000000 */
[----:B------:R-:W-:Y:S02]  /*5540*/  UIMAD.WIDE.U32 UR8, UR4, UR40, URZ ;  /* 0x00000028040872a5 */ /* 0x000fe4000f8e00ff */
[----:B------:R-:W-:Y:S03]  /*5550*/  USHF.R.U32.HI UR6, URZ, UR12, UR5 ;  /* 0x0000000cff067299 */ /* 0x000fe60008011605 */
[----:B------:R-:W-:Y:S01]  /*5560*/  UMOV UR5, UR11 ;  /* 0x0000000b00057c82 */ /* 0x000fe20008000000 */
[----:B------:R-:W-:Y:S02]  /*5570*/  UIMAD.WIDE.U32 UR10, UR7, UR40, URZ ;  /* 0x00000028070a72a5 */ /* 0x000fe4000f8e00ff */
[----:B------:R-:W-:Y:S02]  /*5580*/  USHF.R.U32.HI UR12, URZ, UR53, UR5 ;  /* 0x00000035ff0c7299 */ /* 0x000fe40008011605 */
[----:B------:R-:W-:Y:S01]  /*5590*/  USEL UR6, UR37, UR6, !UP0 ;  /* 0x0000000625067287 */ /* 0x000fe2000c000000 */
[----:B------:R-:W-:Y:S02]  /*55a0*/  UMOV UR5, UR9 ;  /* 0x0000000900057c82 */ /* 0x000fe40008000000 */
[----:B------:R-:W-:Y:S01]  /*55b0*/  UMOV UR10, UR11 ;  /* 0x0000000b000a7c82 */ /* 0x000fe20008000000 */
[----:B------:R-:W-:Y:S02]  /*55c0*/  @UP2 USHF.R.U32.HI UR4, URZ, UR41, UR5 ;  /* 0x00000029ff042299 */ /* 0x000fe40008011605 */
[----:B------:R-:W-:Y:S02]  /*55d0*/  @UP2 USHF.R.U32.HI UR7, URZ, UR41, UR10 ;  /* 0x00000029ff072299 */ /* 0x000fe4000801160a */
[----:B------:R-:W-:Y:S02]  /*55e0*/  UIMAD UR4, UR42, UR4, URZ ;  /* 0x000000042a0472a4 */ /* 0x000fe4000f8e02ff */
        /* <DEDUP_REMOVED lines=8> */
[----:B------:R-:W-:Y:S02]  /*5670*/  USEL UR11, UR6, UR4, !UP2 ;  /* 0x00000004060b7287 */ /* 0x000fe4000d000000 */
[----:B------:R-:W-:Y:S02]  /*5680*/  UIADD3 UR8, UPT, UPT, -UR5, URZ, URZ ;  /* 0x000000ff05087290 */ /* 0x000fe4000fffe1ff */
[----:B------:R-:W-:Y:S01]  /*5690*/  UIADD3 UR10, UPT, UPT, -UR11, URZ, URZ ;  /* 0x000000ff0b0a7290 */ /* 0x000fe2000fffe1ff */
[----:B------:R-:W-:Y:S01]  /*56a0*/  @!UP0 UMOV UR4, UR9 ;  /* 0x0000000900048c82 */ /* 0x000fe20008000000 */
[----:B------:R-:W-:Y:S02]  /*56b0*/  UIADD3 UR9, UPT, UPT, -UR6, URZ, URZ ;  /* 0x000000ff06097290 */ /* 0x000fe4000fffe1ff */
[----:B------:R-:W-:Y:S02]  /*56c0*/  @!UP0 USHF.R.U32.HI UR4, URZ, UR41, UR4 ;  /* 0x00000029ff048299 */ /* 0x000fe40008011604 */
[----:B------:R-:W-:Y:S02]  /*56d0*/  UIMAD UR10, UR42, UR10, UR6 ;  /* 0x0000000a2a0a72a4 */ /* 0x000fe4000f8e0206 */
[----:B------:R-:W-:Y:S04]  /*56e0*/  @!UP0 USEL UR4, UR5, UR4, !UP2 ;  /* 0x0000000405048287 */ /* 0x000fe8000d000000 */
[----:B------:R-:W-:Y:S02]  /*56f0*/  @!UP0 UIMAD UR10, UR7, UR10, UR4 ;  /* 0x0000000a070a82a4 */ /* 0x000fe4000f8e0204 */
[----:B------:R-:W-:Y:S02]  /*5700*/  @!UP0 UIADD3 UR11, UPT, UPT, UR11, -UR4, URZ ;  /* 0x800000040b0b8290 */ /* 0x000fe4000fffe0ff */
[----:B------:R-:W-:Y:S02]  /*5710*/  UIMAD UR7, UR43, UR8, UR38 ;  /* 0x000000082b0772a4 */ /* 0x000fe4000f8e0226 */
[----:B------:R-:W-:Y:S02]  /*5720*/  @!UP0 UIMAD UR6, UR11, UR42, UR5 ;  /* 0x0000002a0b0682a4 */ /* 0x000fe4000f8e0205 */
[----:B------:R-:W-:Y:S01]  /*5730*/  UIMAD UR4, UR54, UR9, UR37 ;  /* 0x00000009360472a4 */ /* 0x000fe2000f8e0225 */
[----:B------:R-:W-:Y:S02]  /*5740*/  @!UP0 UMOV UR5, UR10 ;  /* 0x0000000a00058c82 */ /* 0x000fe40008000000 */
[----:B------:R-:W-:Y:S02]  /*5750*/  UIMAD UR38, UR5, UR43, UR7 ;  /* 0x0000002b052672a4 */ /* 0x000fe4000f8e0207 */
[----:B------:R-:W-:Y:S11]  /*5760*/  UIMAD UR37, UR6, UR54, UR4 ;  /* 0x00000036062572a4 */ /* 0x000ff6000f8e0204 */
[----:B------:R-:W-:Y:S01]  /*5770*/  @!UPT UIADD3 URZ, UPT, UPT, URZ, URZ, URZ ;  /* 0x000000fffffff290 */ /* 0x000fe2000fffe0ff */
.L_x_90:
[----:B------:R-:W-:Y:S01]  /*5780*/  UISETP.NE.AND UP0, UPT, UR39, 0x1, UPT ;  /* 0x000000012700788c */ /* 0x000fe2000bf05270 */
[----:B------:R-:W-:Y:S01]  /*5790*/  IADD3 R89, PT, PT, R89, 0x1, RZ ;  /* 0x0000000159597810 */ /* 0x000fe20007ffe0ff */
[----:B------:R-:W-:Y:S02]  /*57a0*/  UIADD3 UR11, UPT, UPT, UR44, 0x200, URZ ;  /* 0x000002002c0b7890 */ /* 0x000fe4000fffe0ff */
[----:B------:R-:W-:Y:S02]  /*57b0*/  USHF.L.U32 UR50, UR16, 0x6, URZ ;  /* 0x0000000610327899 */ /* 0x000fe400080006ff */
[----:B------:R-:W-:Y:S05]  /*57c0*/  USHF.L.U32 UR49, UR20, 0x8, URZ ;  /* 0x0000000814317899 */ /* 0x000fea00080006ff */
[----:B------:R-:W2:Y:S01]  /*57d0*/  @!UP0 LDCU.128 UR12, c[0x0][0xb10] ;  /* 0x00016200ff0c87ac */ /* 0x000ea20008000c00 */
[----:B------:R-:W3:Y:S01]  /*57e0*/  @!UP0 LDCU UR5, c[0x0][0xb0c] ;  /* 0x00016180ff0587ac */ /* 0x000ee20008000800 */
[----:B------:R-:W4:Y:S01]  /*57f0*/  @!UP0 LDCU UR10, c[0x0][0xb20] ;  /* 0x00016400ff0a87ac */ /* 0x000f220008000800 */
[----:B--2---:R-:W-:Y:S02]  /*5800*/  UIMAD.WIDE.U32 UR8, UR38, UR12, URZ ;  /* 0x0000000c260872a5 */ /* 0x004fe4000f8e00ff */
[----:B------:R-:W-:Y:S02]  /*5810*/  UIMAD.WIDE.U32 UR6, UR37, UR15, URZ ;  /* 0x0000000f250672a5 */ /* 0x000fe4000f8e00ff */
[----:B------:R-:W-:Y:S03]  /*5820*/  @!UP0 UISETP.NE.AND UP1, UPT, UR14, 0x1, UPT ;  /* 0x000000010e00888c */ /* 0x000fe6000bf25270 */
[----:B------:R-:W-:Y:S01]  /*5830*/  @!UP0 UMOV UR4, UR9 ;  /* 0x0000000900048c82 */ /* 0x000fe20008000000 */
[----:B---3--:R-:W-:Y:S02]  /*5840*/  @!UP0 UISETP.NE.AND UP2, UPT, UR5, 0x1, UPT ;  /* 0x000000010500888c */ /* 0x008fe4000bf45270 */
[----:B------:R-:W-:Y:S01]  /*5850*/  @!UP0 USHF.R.U32.HI UR4, URZ, UR13, UR4 ;  /* 0x0000000dff048299 */ /* 0x000fe20008011604 */
[----:B------:R-:W-:Y:S02]  /*5860*/  @!UP0 UMOV UR6, UR7 ;  /* 0x0000000700068c82 */ /* 0x000fe40008000000 */
[----:B----4-:R-:W-:Y:S02]  /*5870*/  @!UP0 USHF.R.U32.HI UR6, URZ, UR10, UR6 ;  /* 0x0000000aff068299 */ /* 0x010fe40008011606 */
[----:B------:R-:W-:Y:S02]  /*5880*/  @!UP0 USEL UR7, UR38, UR4, !UP2 ;  /* 0x0000000426078287 */ /* 0x000fe4000d000000 */
[----:B------:R-:W-:Y:S04]  /*5890*/  @!UP0 USEL UR6, UR37, UR6, !UP1 ;  /* 0x0000000625068287 */ /* 0x000fe8000c800000 */
[----:B------:R-:W-:Y:S02]  /*58a0*/  @!UP0 UIADD3 UR4, UPT, UPT, -UR7, UR6, URZ ;  /* 0x0000000607048290 */ /* 0x000fe4000fffe1ff */
[----:B------:R-:W-:Y:S02]  /*58b0*/  @!UP0 UIADD3 UR6, UPT, UPT, UR7, -UR6, URZ ;  /* 0x8000000607068290 */ /* 0x000fe4000fffe0ff */
[----:B------:R-:W-:Y:S02]  /*58c0*/  @!UP0 UIMAD UR38, UR4, UR5, UR38 ;  /* 0x00000005042682a4 */ /* 0x000fe4000f8e0226 */
[----:B------:R-:W-:Y:S02]  /*58d0*/  @!UP0 UIMAD UR37, UR6, UR14, UR37 ;  /* 0x0000000e062582a4 */ /* 0x000fe4000f8e0225 */
[----:B------:R-:W-:Y:S09]  /*58e0*/  ULOP3.LUT UP0, URZ, UR11, 0x1b0, URZ, 0xc0, !UPT ;  /* 0x000001b00bff7892 */ /* 0x000ff2000f80c0ff */
[----:B------:R-:W-:Y:S05]  /*58f0*/  BRA.U !UP0, `(.L_x_91) ;  /* 0x0000000108407547 */ /* 0x000fea000b800000 */
[----:B------:R-:W2:Y:S01]  /*5900*/  LDCU.64 UR8, c[0x4][0x88] ;  /* 0x01001100ff0877ac */ /* 0x000ea20008000a00 */
[----:B------:R-:W-:Y:S01]  /*5910*/  MOV R3, 0x0 ;  /* 0x0000000000037802 */ /* 0x000fe20000000f00 */
[----:B------:R-:W-:Y:S02]  /*5920*/  HFMA2 R12, -RZ, RZ, 0, 5.9604644775390625e-08 ;  /* 0x00000001ff0c7431 */ /* 0x000fe400000001ff */
[----:B------:R-:W-:Y:S02]  /*5930*/  IMAD.MOV.U32 R8, RZ, RZ, 0x70 ;  /* 0x00000070ff087424 */ /* 0x000fe400078e00ff */
[----:B------:R-:W-:Y:S01]  /*5940*/  IMAD.MOV.U32 R13, RZ, RZ, RZ ;  /* 0x000000ffff0d7224 */ /* 0x000fe200078e00ff */
[----:B------:R-:W3:Y:S01]  /*5950*/  LDCU.64 UR6, c[0x4][0x90] ;  /* 0x01001200ff0677ac */ /* 0x000ee20008000a00 */
[----:B------:R-:W4:Y:S01]  /*5960*/  LDC.64 R2, c[0x4][R3] ;  /* 0x0100000003027b82 */ /* 0x000f220000000a00 */
[----:B------:R-:W1:Y:S01]  /*5970*/  LDCU.64 UR4, c[0x4][0x8] ;  /* 0x01000100ff0477ac */ /* 0x000e620008000a00 */
[----:B--2---:R-:W-:Y:S01]  /*5980*/  MOV R5, UR9 ;  /* 0x0000000900057c02 */ /* 0x004fe20008000f00 */
[----:B------:R-:W-:Y:S01]  /*5990*/  IMAD.U32 R4, RZ, RZ, UR8 ;  /* 0x00000008ff047e24 */ /* 0x000fe2000f8e00ff */
[----:B---3--:R-:W-:Y:S01]  /*59a0*/  MOV R7, UR7 ;  /* 0x0000000700077c02 */ /* 0x008fe20008000f00 */
[----:B------:R-:W-:Y:S01]  /*59b0*/  IMAD.U32 R6, RZ, RZ, UR6 ;  /* 0x00000006ff067e24 */ /* 0x000fe2000f8e00ff */
[----:B-1----:R-:W-:Y:S01]  /*59c0*/  MOV R11, UR5 ;  /* 0x00000005000b7c02 */ /* 0x002fe20008000f00 */
[----:B------:R-:W-:Y:S02]  /*59d0*/  IMAD.U32 R10, RZ, RZ, UR4 ;  /* 0x00000004ff0a7e24 */ /* 0x000fe4000f8e00ff */
[----:B------:R-:W-:Y:S07]  /*59e0*/  LEPC R20, `(.L_x_91) ;  /* 0x000000001014794e */ /* 0x000fee0000000000 */
[----:B----45:R-:W-:Y:S05]  /*59f0*/  CALL.ABS.NOINC R2 ;  /* 0x0000000002007343 */ /* 0x030fea0003c00000 */
.L_x_91:
[----:B------:R-:W-:Y:S01]  /*5a00*/  LOP3.LUT P0, RZ, R96, 0x1b0, RZ, 0xc0, !PT ;  /* 0x000001b060ff7812 */ /* 0x000fe2000780c0ff */
[----:B------:R-:W-:Y:S11]  /*5a10*/  BSSY.RECONVERGENT B6, `(.L_x_92) ;  /* 0x0000013000067945 */ /* 0x000ff60003800200 */
[----:B------:R-:W-:Y:S01]  /*5a20*/  @!UPT UIADD3 URZ, UPT, UPT, URZ, URZ, URZ ;  /* 0x000000fffffff290 */ /* 0x000fe2000fffe0ff */
[----:B------:R-:W-:Y:S05]  /*5a30*/  @!P0 BRA `(.L_x_93) ;  /* 0x0000000000408947 */ /* 0x000fea0003800000 */
        /* <DEDUP_REMOVED lines=16> */
.L_x_93:
[----:B------:R-:W-:Y:S05]  /*5b40*/  BSYNC.RECONVERGENT B6 ;  /* 0x0000000000067941 */ /* 0x000fea0003800200 */
.L_x_92:
[----:B------:R-:W-:Y:S01]  /*5b50*/  R2UR UR4, R88 ;  /* 0x00000000580472ca */ /* 0x000fe200000e0000 */
[----:B------:R-:W-:Y:S01]  /*5b60*/  UISETP.NE.U32.AND UP0, UPT, UR60, URZ, UPT ;  /* 0x000000ff3c00728c */ /* 0x000fe2000bf05070 */
[----:B------:R-:W-:Y:S02]  /*5b70*/  ISETP.NE.U32.AND P4, PT, R82, RZ, PT ;  /* 0x000000ff5200720c */ /* 0x000fe40003f85070 */
[----:B------:R-:W-:Y:S01]  /*5b80*/  ISETP.NE.U32.AND P2, PT, RZ, UR46, PT ;  /* 0x0000002eff007c0c */ /* 0x000fe2000bf45070 */
[----:B------:R-:W-:Y:S01]  /*5b90*/  UISETP.NE.AND.EX UP1, UPT, UR61, URZ, UPT, UP0 ;  /* 0x000000ff3d00728c */ /* 0x000fe2000bf25300 */
[----:B------:R-:W-:Y:S01]  /*5ba0*/  ISETP.NE.AND.EX P4, PT, R83, RZ, PT, P4 ;  /* 0x000000ff5300720c */ /* 0x000fe20003f85340 */
[----:B------:R-:W-:Y:S01]  /*5bb0*/  UPLOP3.LUT UP0, UPT, UPT, UPT, UPT, 0x40, 0x4 ;  /* 0x000000000004789c */ /* 0x000fe20003f0e870 */
[----:B------:R-:W-:Y:S05]  /*5bc0*/  ISETP.NE.AND.EX P2, PT, RZ, UR47, PT, P2 ;  /* 0x0000002fff007c0c */ /* 0x000fea000bf45320 */
[----:B------:R-:W-:Y:S06]  /*5bd0*/  UISETP.NE.AND UP2, UPT, UR4, URZ, UPT ;  /* 0x000000ff0400728c */ /* 0x000fec000bf45270 */
[----:B------:R-:W-:Y:S05]  /*5be0*/  PLOP3.LUT P1, PT, PT, PT, UP2, 0x80, 0x8 ;  /* 0x000000000008781c */ /* 0x000fea0003f2f028 */
[----:B------:R-:W-:Y:S06]  /*5bf0*/  @UP2 UPLOP3.LUT UP0, UPT, UPT, UPT, UP1, 0x80, 0x8 ;  /* 0x000000000008289c */ /* 0x000fec0003f0f010 */
[----:B------:R-:W-:Y:S01]  /*5c00*/  PLOP3.LUT P0, PT, PT, PT, UP0, 0x80, 0x8 ;  /* 0x000000000008781c */ /* 0x000fe20003f0f008 */
[----:B------:R-:W-:Y:S01]  /*5c10*/  @!UPT UIADD3 URZ, UPT, UPT, URZ, URZ, URZ ;  /* 0x000000fffffff290 */ /* 0x000fe2000fffe0ff */
[----:B------:R-:W-:Y:S11]  /*5c20*/  BRA.U !UP1, `(.L_x_94) ;  /* 0x00000001093c7547 */ /* 0x000ff6000b800000 */
[----:B------:R-:W-:Y:S01]  /*5c30*/  UISETP.NE.U32.AND UP0, UPT, UR46, URZ, UPT ;  /* 0x000000ff2e00728c */ /* 0x000fe2000bf05070 */
[----:B-1----:R-:W-:Y:S01]  /*5c40*/  HFMA2 R0, -RZ, RZ, 0, 5.9604644775390625e-08 ;  /* 0x00000001ff007431 */ /* 0x002fe200000001ff */
[----:B------:R-:W1:Y:S01]  /*5c50*/  LDCU.64 UR8, c[0x0][0x358] ;  /* 0x00006b00ff0877ac */ /* 0x000e620008000a00 */
[----:B------:R-:W-:Y:S01]  /*5c60*/  IMAD.MOV.U32 R85, RZ, RZ, 0x1 ;  /* 0x00000001ff557424 */ /* 0x000fe200078e00ff */
[----:B------:R-:W-:Y:S06]  /*5c70*/  UISETP.NE.AND.EX UP0, UPT, UR47, URZ, UPT, UP0 ;  /* 0x000000ff2f00728c */ /* 0x000fec000bf05300 */
[----:B------:R-:W-:Y:S05]  /*5c80*/  PLOP3.LUT P3, PT, PT, PT, UP0, 0x80, 0x8 ;  /* 0x000000000008781c */ /* 0x000fea0003f6f008 */
[----:B------:R-:W2:Y:S01]  /*5c90*/  @UP0 LDCU.64 UR4, c[0x0][0x888] ;  /* 0x00011100ff0407ac */ /* 0x000ea20008000a00 */
[----:B------:R-:W-:Y:S07]  /*5ca0*/  @UP0 UIMAD UR6, UR36, UR60, URZ ;  /* 0x0000003c240602a4 */ /* 0x000fee000f8e02ff */
[----:B------:R-:W-:Y:S01]  /*5cb0*/  @!P3 PRMT R85, R0, 0x7610, R85 ;  /* 0x000076100055b816 */ /* 0x000fe20000000055 */
[----:B--2---:R-:W-:Y:S06]  /*5cc0*/  @UP0 UIMAD.WIDE UR4, UR6, 0x4, UR4 ;  /* 0x00000004060408a5 */ /* 0x004fec000f8e0204 */
[----:B------:R-:W-:Y:S01]  /*5cd0*/  IMAD.U32 R2, RZ, RZ, UR4 ;  /* 0x00000004ff027e24 */ /* 0x000fe2000f8e00ff */
[----:B------:R-:W-:Y:S04]  /*5ce0*/  MOV R3, UR5 ;  /* 0x0000000500037c02 */ /* 0x000fe80008000f00 */
[----:B------:R-:W2:Y:S01]  /*5cf0*/  @!UP0 LDCU UR4, c[0x0][0x880] ;  /* 0x00011000ff0487ac */ /* 0x000ea20008000800 */
[----:B-1---5:R3:W5:Y:S02]  /*5d00*/  @P3 LDG.E R41, desc[UR8][R2.64] ;  /* 0x0000000802293981 */ /* 0x022764000c1e1900 */
[----:B--23--:R-:W-:Y:S02]  /*5d10*/  @!P3 IMAD.U32 R41, RZ, RZ, UR4 ;  /* 0x00000004ff29be24 */ /* 0x00cfe4000f8e00ff */
.L_x_94:
[----:B------:R-:W-:Y:S05]  /*5d20*/  @!P4 BRA `(.L_x_95) ;  /* 0x000000000024c947 */ /* 0x000fea0003800000 */
[----:B------:R-:W-:Y:S01]  /*5d30*/  ISETP.NE.U32.AND P3, PT, R80, RZ, PT ;  /* 0x000000ff5000720c */ /* 0x000fe20003f65070 */
[----:B------:R-:W2:Y:S03]  /*5d40*/  LDCU.64 UR4, c[0x0][0x358] ;  /* 0x00006b00ff0477ac */ /* 0x000ea60008000a00 */
[----:B------:R-:W-:Y:S11]  /*5d50*/  ISETP.NE.AND.EX P3, PT, R81, RZ, PT, P3 ;  /* 0x000000ff5100720c */ /* 0x000ff60003f65330 */
[----:B------:R-:W-:Y:S02]  /*5d60*/  @!UPT UIADD3 URZ, UPT, UPT, URZ, URZ, URZ ;  /* 0x000000fffffff290 */ /* 0x000fe4000fffe0ff */
[----:B------:R-:W3:Y:S01]  /*5d70*/  @P3 LDC.64 R2, c[0x0][0x8a8] ;  /* 0x00022a00ff023b82 */ /* 0x000ee20000000a00 */
[----:B-1----:R-:W-:Y:S04]  /*5d80*/  @P3 IMAD R0, R82, UR36, RZ ;  /* 0x0000002452003c24 */ /* 0x002fe8000f8e02ff */
[----:B---3--:R-:W-:Y:S05]  /*5d90*/  @P3 IMAD.WIDE R2, R0, 0x4, R2 ;  /* 0x0000000400023825 */ /* 0x008fea00078e0202 */
[----:B--2--5:R2:W5:Y:S02]  /*5da0*/  @P3 LDG.E R38, desc[UR4][R2.64] ;  /* 0x0000000402263981 */ /* 0x024564000c1e1900 */
[----:B--2---:R-:W3:Y:S02]  /*5db0*/  @!P3 LDC R38, c[0x0][0x8a0] ;  /* 0x00022800ff26bb82 */ /* 0x004ee40000000800 */
.L_x_95:
[----:B-----5:R-:W-:Y:S01]  /*5dc0*/  FSETP.NEU.AND P4, PT, R41, RZ, PT ;  /* 0x000000ff2900720b */ /* 0x020fe20003f8d000 */
[----:B------:R-:W-:Y:S01]  /*5dd0*/  BSSY B1, `(.L_x_96) ;  /* 0x0000042000017945 */ /* 0x000fe20003800000 */
[----:B------:R-:W-:Y:S01]  /*5de0*/  SEL R6, RZ, 0xffffffff, P2 ;  /* 0xffffffffff067807 */ /* 0x000fe20001000000 */
[----:B------:R-:W-:Y:S01]  /*5df0*/  IMAD.MOV.U32 R100, RZ, RZ, 0x1 ;  /* 0x00000001ff647424 */ /* 0x000fe200078e00ff */
[----:B------:R-:W-:Y:S02]  /*5e00*/  LOP3.LUT P3, RZ, R85, 0xff, RZ, 0xc0, !PT ;  /* 0x000000ff55ff7812 */ /* 0x000fe4000786c0ff */
[----:B------:R-:W-:Y:S02]  /*5e10*/  CS2R R78, SRZ ;  /* 0x00000000004e7805 */ /* 0x000fe4000001ff00 */
[----:B------:R-:W-:Y:S02]  /*5e20*/  @P1 SEL R3, RZ, 0xffffffff, P4 ;  /* 0xffffffffff031807 */ /* 0x000fe40002000000 */
[----:B------:R-:W-:Y:S02]  /*5e30*/  CS2R R76, SRZ ;  /* 0x00000000004c7805 */ /* 0x000fe4000001ff00 */
[----:B------:R-:W-:Y:S02]  /*5e40*/  LEA R2, R93, UR44, 0x3 ;  /* 0x0000002c5d027c11 */ /* 0x000fe4000f8e18ff */
[----:B------:R-:W-:Y:S02]  /*5e50*/  CS2R R74, SRZ ;  /* 0x00000000004a7805 */ /* 0x000fe4000001ff00 */
[----:B------:R-:W-:Y:S02]  /*5e60*/  @P0 SEL R3, R6, R3, !P3 ;  /* 0x0000000306030207 */ /* 0x000fe40005800000 */
[----:B------:R-:W-:Y:S02]  /*5e70*/  CS2R R72, SRZ ;  /* 0x0000000000487805 */ /* 0x000fe4000001ff00 */
[----:B------:R-:W-:Y:S02]  /*5e80*/  LEA R71, R36, UR44, 0x3 ;  /* 0x0000002c24477c11 */ /* 0x000fe4000f8e18ff */
[----:B------:R-:W-:Y:S02]  /*5e90*/  @P1 LOP3.LUT R3, R3, 0x1, RZ, 0xc0, !PT ;  /* 0x0000000103031812 */ /* 0x000fe400078ec0ff */
[----:B------:R-:W-:Y:S02]  /*5ea0*/  SHF.L.U32 R4, R94, 0x1f, RZ ;  /* 0x0000001f5e047819 */ /* 0x000fe400000006ff */
[----:B------:R-:W-:Y:S02]  /*5eb0*/  ISETP.NE.U32.OR P6, PT, R3, 0x1, !P1 ;  /* 0x000000010300780c */ /* 0x000fe40004fc5470 */
[----:B------:R-:W-:Y:S02]  /*5ec0*/  PLOP3.LUT P2, PT, PT, PT, UP1, 0x80, 0x8 ;  /* 0x000000000008781c */ /* 0x000fe40003f4f018 */
[----:B------:R-:W-:Y:S02]  /*5ed0*/  LEA.HI R39, R36, R36, RZ, 0x1 ;  /* 0x0000002424277211 */ /* 0x000fe400078f08ff */
[----:B------:R-:W-:Y:S02]  /*5ee0*/  SEL R3, RZ, 0xffffffff, P4 ;  /* 0xffffffffff037807 */ /* 0x000fe40002000000 */
[----:B------:R-:W-:Y:S01]  /*5ef0*/  P2R R102, PR, RZ, 0x40 ;  /* 0x00000040ff667803 */ /* 0x000fe20000000000 */
[C---:B-1----:R-:W-:Y:S01]  /*5f00*/  IMAD.SHL.U32 R0, R39.reuse, 0x80, RZ ;  /* 0x0000008027007824 */ /* 0x042fe200078e00ff */
[----:B------:R-:W-:Y:S03]  /*5f10*/  LOP3.LUT R39, R39, 0xffe, RZ, 0xc0, !PT ;  /* 0x00000ffe27277812 */ /* 0x000fe600078ec0ff */
[----:B------:R-:W-:Y:S02]  /*5f20*/  @P6 SHF.L.U32 R5, R91, 0x1f, RZ ;  /* 0x0000001f5b056819 */ /* 0x000fe400000006ff */
[----:B------:R-:W-:Y:S01]  /*5f30*/  @P2 SEL R3, R6, R3, !P3 ;  /* 0x0000000306032207 */ /* 0x000fe20005800000 */
[----:B------:R-:W-:Y:S01]  /*5f40*/  IMAD.IADD R39, R36, 0x1, -R39 ;  /* 0x0000000124277824 */ /* 0x000fe200078e0a27 */
[----:B------:R-:W1:Y:S01]  /*5f50*/  @P6 SYNCS.PHASECHK.TRANS64.TRYWAIT P1, [R2+URZ+0x30], R5 ;  /* 0x00003005020065a7 */ /* 0x000e6200080211ff */
[----:B------:R-:W-:Y:S02]  /*5f60*/  LOP3.LUT R0, R0, 0xffffff00, RZ, 0xc0, !PT ;  /* 0xffffff0000007812 */ /* 0x000fe400078ec0ff */
[----:B------:R-:W-:Y:S03]  /*5f70*/  LOP3.LUT R3, R3, 0x1, RZ, 0xc0, !PT ;  /* 0x0000000103037812 */ /* 0x000fe600078ec0ff */
[----:B------:R-:W-:Y:S01]  /*5f80*/  IMAD.IADD R0, R37, 0x1, R0 ;  /* 0x0000000125007824 */ /* 0x000fe200078e0200 */
[----:B------:R-:W-:Y:S03]  /*5f90*/  ISETP.NE.U32.AND P5, PT, R3, 0x1, PT ;  /* 0x000000010300780c */ /* 0x000fe60003fa5070 */
[----:B------:R-:W-:Y:S01]  /*5fa0*/  IMAD R39, R39, 0x100000, R0 ;  /* 0x0010000027277824 */ /* 0x000fe200078e0200 */
[----:B------:R-:W-:Y:S01]  /*5fb0*/  P2R R101, PR, RZ, 0x20 ;  /* 0x00000020ff657803 */ /* 0x000fe20000000000 */
[----:B------:R2:W4:Y:S01]  /*5fc0*/  SYNCS.PHASECHK.TRANS64.TRYWAIT P0, [R71+URZ+0xa0], R4 ;  /* 0x0000a004470075a7 */ /* 0x00052200080011ff */
[----:B-1----:R-:W-:Y:S01]  /*5fd0*/  @P6 SEL R100, RZ, 0x1, !P1 ;  /* 0x00000001ff646807 */ /* 0x002fe20004800000 */
[----:B--2---:R-:W-:Y:S06]  /*5fe0*/  @!P6 BRA `(.L_x_97) ;  /* 0x000000000080e947 */ /* 0x004fec0003800000 */
[----:B------:R-:W-:Y:S01]  /*5ff0*/  @P5 IMAD R6, R93, 0x1000, R84 ;  /* 0x000010005d065824 */ /* 0x000fe200078e0254 */
[----:B------:R-:W1:Y:S01]  /*6000*/  S2R R0, SR_CgaCtaId ;  /* 0x0000000000007919 */ /* 0x000e620000008800 */
[----:B------:R-:W-:Y:S01]  /*6010*/  ISETP.NE.AND P1, PT, R100, RZ, PT ;  /* 0x000000ff6400720c */ /* 0x000fe20003f25270 */
[----:B------:R-:W-:Y:S01]  /*6020*/  BSSY B0, `(.L_x_98) ;  /* 0x000000b000007945 */ /* 0x000fe20003800000 */
[----:B------:R-:W-:Y:S01]  /*6030*/  @P5 VIADD R5, R6, UR44 ;  /* 0x0000002c06055c36 */ /* 0x000fe20008000000 */
[----:B------:R-:W-:Y:S02]  /*6040*/  CS2R R74, SRZ ;  /* 0x00000000004a7805 */ /* 0x000fe4000001ff00 */
[----:B------:R-:W-:Y:S02]  /*6050*/  CS2R R72, SRZ ;  /* 0x0000000000487805 */ /* 0x000fe4000001ff00 */
[----:B------:R-:W-:Y:S01]  /*6060*/  CS2R R78, SRZ ;  /* 0x00000000004e7805 */ /* 0x000fe2000001ff00 */
[----:B------:R-:W-:Y:S01]  /*6070*/  @P5 IMAD R5, R95, -0x10, R5 ;  /* 0xfffffff05f055824 */ /* 0x000fe200078e0205 */
[----:B------:R-:W-:Y:S04]  /*6080*/  CS2R R76, SRZ ;  /* 0x00000000004c7805 */ /* 0x000fe8000001ff00 */
[----:B------:R-:W-:Y:S05]  /*6090*/  @P1 BRA `(.L_x_99) ;  /* 0x00000000000c1947 */ /* 0x000fea0003800000 */
[----:B------:R-:W-:Y:S04]  /*60a0*/  SHF.L.U32 R3, R91, 0x1f, RZ ;  /* 0x0000001f5b037819 */ /* 0x000fe800000006ff */
[----:B------:R-:W2:Y:S02]  /*60b0*/  SYNCS.PHASECHK.TRANS64.TRYWAIT P1, [R2+URZ+0x30], R3 ;  /* 0x00003003020075a7 */ /* 0x000ea400080211ff */
[----:B--2---:R-:W-:Y:S05]  /*60c0*/  @!P1 BRA `(.L_x_100) ;  /* 0x0000003c00f09947 */ /* 0x004fea0003800000 */
.L_x_99:
[----:B------:R-:W-:Y:S05]  /*60d0*/  BSYNC B0 ;  /* 0x0000000000007941 */ /* 0x000fea0003800000 */
.L_x_98:
[----:B------:R-:W-:Y:S01]  /*60e0*/  ISETP.NE.AND P1, PT, R101, RZ, PT ;  /* 0x000000ff6500720c */ /* 0x000fe20003f25270 */
[----:B--2---:R-:W-:Y:S02]  /*60f0*/  VIADD R3, R2, 0x50 ;  /* 0x0000005002037836 */ /* 0x004fe40000000000 */
[----:B------:R-:W-:Y:S03]  /*6100*/  VIADD R93, R93, 0x1 ;  /* 0x000000015d5d7836 */ /* 0x000fe60000000000 */
[----:B-1----:R-:W-:Y:S07]  /*6110*/  PRMT R0, R0, 0x654, R3 ;  /* 0x0000065400007816 */ /* 0x002fee0000000003 */
[----:B------:R1:W2:Y:S04]  /*6120*/  @P1 LDS.128 R72, [R6+UR44+0x200] ;  /* 0x0002002c06481984 */ /* 0x0002a80008000c00 */
[----:B------:R1:W1:Y:S01]  /*6130*/  @P1 LDS.128 R76, [R5+0x210] ;  /* 0x00021000054c1984 */ /* 0x0002620000000c00 */
[C---:B------:R-:W-:Y:S01]  /*6140*/  ISETP.NE.AND P1, PT, R93.reuse, 0x4, PT ;  /* 0x000000045d00780c */ /* 0x040fe20003f25270 */
[----:B------:R-:W-:Y:S01]  /*6150*/  @!PT LDS RZ, [RZ] ;  /* 0x00000000fffff984 */ /* 0x000fe20000000800 */
[----:B------:R-:W-:Y:S01]  /*6160*/  @!PT LDS RZ, [RZ] ;  /* 0x00000000fffff984 */ /* 0x000fe20000000800 */
[----:B------:R-:W-:Y:S01]  /*6170*/  @!PT LDS RZ, [RZ] ;  /* 0x00000000fffff984 */ /* 0x000fe20000000800 */
[----:B------:R-:W-:Y:S01]  /*6180*/  @!PT LDS RZ, [RZ] ;  /* 0x00000000fffff984 */ /* 0x000fe20000000800 */
[----:B------:R5:W-:Y:S06]  /*6190*/  MEMBAR.ALL.CTA ;  /* 0x0000000000007992 */ /* 0x000bec0000008000 */
[----:B-----5:R-:W5:Y:S01]  /*61a0*/  FENCE.VIEW.ASYNC.S ;  /* 0x00000000000073c6 */ /* 0x020f620000000000 */
[----:B------:R-:W-:Y:S01]  /*61b0*/  SEL R93, R93, RZ, P1 ;  /* 0x000000ff5d5d7207 */ /* 0x000fe20000800000 */
[----:B-----5:R5:W-:Y:S02]  /*61c0*/  SYNCS.ARRIVE.TRANS64.RED.A1T0 RZ, [R0+URZ], RZ ;  /* 0x000000ff00ff79a7 */ /* 0x020be400081004ff */
[----:B-----5:R-:W-:Y:S04]  /*61d0*/  SEL R0, RZ, 0x1, P1 ;  /* 0x00000001ff007807 */ /* 0x020fe80000800000 */
[----:B--2---:R-:W-:Y:S02]  /*61e0*/  LOP3.LUT R91, R91, R0, RZ, 0x3c, !PT ;  /* 0x000000005b5b7212 */ /* 0x004fe400078e3cff */
.L_x_97:
[----:B------:R-:W-:Y:S05]  /*61f0*/  BSYNC B1 ;  /* 0x0000000000017941 */ /* 0x000fea0003800000 */
.L_x_96:
[----:B------:R-:W-:Y:S04]  /*6200*/  SHF.R.U32.HI R3, RZ, 0x15, R39 ;  /* 0x00000015ff037819 */ /* 0x000fe80000011627 */
[----:B------:R-:W-:Y:S01]  /*6210*/  LOP3.LUT P1, RZ, R3, 0x3, R86, 0x48, !PT ;  /* 0x0000000303ff7812 */ /* 0x000fe20007824856 */
[----:B------:R-:W-:Y:S01]  /*6220*/  @!UPT UIADD3 URZ, UPT, UPT, URZ, URZ, URZ ;  /* 0x000000fffffff290 */ /* 0x000fe2000fffe0ff */
[----:B----4-:R-:W-:Y:S11]  /*6230*/  @P0 BRA `(.L_x_101) ;  /* 0x0000000000080947 */ /* 0x010ff60003800000 */
[----:B------:R-:W2:Y:S02]  /*6240*/  SYNCS.PHASECHK.TRANS64.TRYWAIT P0, [R71+URZ+0xa0], R4 ;  /* 0x0000a004470075a7 */ /* 0x000ea400080011ff */
[----:B--2---:R-:W-:Y:S05]  /*6250*/  @!P0 BRA `(.L_x_102) ;  /* 0x0000003c00a08947 */ /* 0x004fea0003800000 */
.L_x_101:
[----:B------:R-:W-:Y:S05]  /*6260*/  @!P1 BRA `(.L_x_103) ;  /* 0x0000000000409947 */ /* 0x000fea0003800000 */
[----:B------:R-:W1:Y:S01]  /*6270*/  LDCU.64 UR8, c[0x4][0x78] ;  /* 0x01000f00ff0877ac */ /* 0x000e620008000a00 */
[----:B------:R-:W-:Y:S01]  /*6280*/  MOV R3, 0x0 ;  /* 0x0000000000037802 */ /* 0x000fe20000000f00 */
[----:B------:R-:W-:Y:S02]  /*6290*/  HFMA2 R12, -RZ, RZ, 0, 5.9604644775390625e-08 ;  /* 0x00000001ff0c7431 */ /* 0x000fe400000001ff */
[----:B------:R-:W-:Y:S02]  /*62a0*/  IMAD.MOV.U32 R8, RZ, RZ, 0x192 ;  /* 0x00000192ff087424 */ /* 0x000fe400078e00ff */
[----:B------:R-:W-:Y:S01]  /*62b0*/  IMAD.MOV.U32 R13, RZ, RZ, RZ ;  /* 0x000000ffff0d7224 */ /* 0x000fe200078e00ff */
[----:B------:R-:W4:Y:S01]  /*62c0*/  LDCU.64 UR6, c[0x4][0x80] ;  /* 0x01001000ff0677ac */ /* 0x000f220008000a00 */
[----:B------:R-:W3:Y:S01]  /*62d0*/  LDC.64 R2, c[0x4][R3] ;  /* 0x0100000003027b82 */ /* 0x000ee20000000a00 */
[----:B------:R-:W5:Y:S01]  /*62e0*/  LDCU.64 UR4, c[0x4][0x18] ;  /* 0x01000300ff0477ac */ /* 0x000f620008000a00 */
[----:B-1----:R-:W-:Y:S01]  /*62f0*/  MOV R5, UR9 ;  /* 0x0000000900057c02 */ /* 0x002fe20008000f00 */
[----:B--2---:R-:W-:Y:S01]  /*6300*/  IMAD.U32 R4, RZ, RZ, UR8 ;  /* 0x00000008ff047e24 */ /* 0x004fe2000f8e00ff */
[----:B----4-:R-:W-:Y:S01]  /*6310*/  MOV R7, UR7 ;  /* 0x0000000700077c02 */ /* 0x010fe20008000f00 */
[----:B------:R-:W-:Y:S01]  /*6320*/  IMAD.U32 R6, RZ, RZ, UR6 ;  /* 0x00000006ff067e24 */ /* 0x000fe2000f8e00ff */
[----:B-----5:R-:W-:Y:S01]  /*6330*/  MOV R11, UR5 ;  /* 0x00000005000b7c02 */ /* 0x020fe20008000f00 */
[----:B------:R-:W-:Y:S02]  /*6340*/  IMAD.U32 R10, RZ, RZ, UR4 ;  /* 0x00000004ff0a7e24 */ /* 0x000fe4000f8e00ff */
[----:B------:R-:W-:Y:S07]  /*6350*/  LEPC R20, `(.L_x_103) ;  /* 0x000000001014794e */ /* 0x000fee0000000000 */
[----:B---3--:R-:W-:Y:S05]  /*6360*/  CALL.ABS.NOINC R2 ;  /* 0x0000000002007343 */ /* 0x008fea0003c00000 */
.L_x_103:
[-C--:B------:R-:W-:Y:S01]  /*6370*/  F2FP.F16.E5M2.UNPACK_B R42, R72.reuse ;  /* 0x00000048ff2a723e */ /* 0x080fe200020004ff */
[----:B------:R-:W-:Y:S05]  /*6380*/  WARPSYNC.ALL ;  /* 0x0000000000007948 */ /* 0x000fea0003800000 */
[----:B------:R-:W-:Y:S01]  /*6390*/  R2UR UR4, R39 ;  /* 0x00000000270472ca */ /* 0x000fe200000e0000 */
[--C-:B------:R-:W-:Y:S01]  /*63a0*/  HADD2.F32 R40, -RZ, R42.reuse.H0_H0 ;  /* 0x2000002aff287230 */ /* 0x100fe20000004100 */
[----:B------:R-:W-:Y:S01]  /*63b0*/  F2FP.F16.E5M2.UNPACK_B R43, R72.H1 ;  /* 0x00000048ff2b723e */ /* 0x000fe200030004ff */
[----:B------:R-:W-:Y:S01]  /*63c0*/  HADD2.F32 R42, -RZ, R42.H1_H1 ;  /* 0x3000002aff2a7230 */ /* 0x000fe20000004100 */
[-C--:B------:R-:W-:Y:S01]  /*63d0*/  F2FP.F16.E5M2.UNPACK_B R45, R73.reuse ;  /* 0x00000049ff2d723e */ /* 0x080fe200020004ff */
[----:B------:R-:W-:Y:S01]  /*63e0*/  BSSY.RECONVERGENT B0, `(.L_x_104) ;  /* 0x0000099000007945 */ /* 0x000fe20003800200 */
[----:B------:R-:W-:Y:S01]  /*63f0*/  F2FP.F16.E5M2.UNPACK_B R47, R73.H1 ;  /* 0x00000049ff2f723e */ /* 0x000fe200030004ff */
[--C-:B------:R-:W-:Y:S01]  /*6400*/  HADD2.F32 R44, -RZ, R43.reuse.H0_H0 ;  /* 0x2000002bff2c7230 */ /* 0x100fe20000004100 */
[-C--:B------:R-:W-:Y:S01]  /*6410*/  F2FP.F16.E5M2.UNPACK_B R49, R74.reuse ;  /* 0x0000004aff31723e */ /* 0x080fe200020004ff */
[----:B------:R-:W-:Y:S01]  /*6420*/  HADD2.F32 R46, -RZ, R43.H1_H1 ;  /* 0x3000002bff2e7230 */ /* 0x000fe20000004100 */
[----:B------:R-:W-:Y:S01]  /*6430*/  F2FP.F16.E5M2.UNPACK_B R51, R74.H1 ;  /* 0x0000004aff33723e */ /* 0x000fe200030004ff */
[--C-:B------:R-:W-:Y:S01]  /*6440*/  HADD2.F32 R43, -RZ, R45.reuse.H0_H0 ;  /* 0x2000002dff2b7230 */ /* 0x100fe20000004100 */
[-C--:B------:R-:W-:Y:S01]  /*6450*/  F2FP.F16.E5M2.UNPACK_B R53, R75.reuse ;  /* 0x0000004bff35723e */ /* 0x080fe200020004ff */
[----:B-12---:R-:W-:Y:S01]  /*6460*/  LDTM.16dp32bit_t0_t15.x32 R4, tmem[UR4] ;  /* 0x00000004000479ee */ /* 0x006fe20008a80000 */
[----:B------:R-:W3:Y:S01]  /*6470*/  LDTM.16dp32bit_t16_t31.x32 R4, tmem[UR4+0x20] ;  /* 0x00002004000479ee */ /* 0x000ee20008aa0000 */
[----:B------:R-:W-:Y:S01]  /*6480*/  IADD3 R112, PT, PT, R84, UR44, RZ ;  /* 0x0000002c54707c10 */ /* 0x000fe2000fffe0ff */
[----:B------:R-:W-:Y:S01]  /*6490*/  HADD2.F32 R48, -RZ, R45.H1_H1 ;  /* 0x3000002dff307230 */ /* 0x000fe20000004100 */
[----:B------:R-:W-:Y:S01]  /*64a0*/  SHF.L.U32 R103, R90, 0x4, RZ ;  /* 0x000000045a677819 */ /* 0x000fe200000006ff */
[----:B------:R-:W-:Y:S01]  /*64b0*/  HADD2.F32 R52, -RZ, R49.H1_H1 ;  /* 0x30000031ff347230 */ /* 0x000fe20000004100 */
[----:B------:R-:W-:Y:S01]  /*64c0*/  F2FP.F16.E5M2.UNPACK_B R55, R75.H1 ;  /* 0x0000004bff37723e */ /* 0x000fe200030004ff */
[----:B------:R-:W-:Y:S01]  /*64d0*/  HADD2.F32 R56, -RZ, R53.H1_H1 ;  /* 0x30000035ff387230 */ /* 0x000fe20000004100 */
[-C--:B------:R-:W-:Y:S01]  /*64e0*/  F2FP.F16.E5M2.UNPACK_B R57, R76.reuse ;  /* 0x0000004cff39723e */ /* 0x080fe200020004ff */
[--C-:B------:R-:W-:Y:S01]  /*64f0*/  HADD2.F32 R45, -RZ, R47.reuse.H0_H0 ;  /* 0x2000002fff2d7230 */ /* 0x100fe20000004100 */
[----:B------:R-:W-:Y:S01]  /*6500*/  F2FP.F16.E5M2.UNPACK_B R59, R76.H1 ;  /* 0x0000004cff3b723e */ /* 0x000fe200030004ff */
[----:B------:R-:W-:Y:S01]  /*6510*/  HADD2.F32 R50, -RZ, R47.H1_H1 ;  /* 0x3000002fff327230 */ /* 0x000fe20000004100 */
[-C--:B------:R-:W-:Y:S01]  /*6520*/  F2FP.F16.E5M2.UNPACK_B R61, R77.reuse ;  /* 0x0000004dff3d723e */ /* 0x080fe200020004ff */
[----:B------:R-:W-:Y:S01]  /*6530*/  HADD2.F32 R47, -RZ, R49.H0_H0 ;  /* 0x20000031ff2f7230 */ /* 0x000fe20000004100 */
[----:B------:R-:W-:Y:S01]  /*6540*/  F2FP.F16.E5M2.UNPACK_B R63, R77.H1 ;  /* 0x0000004dff3f723e */ /* 0x000fe200030004ff */
[----:B------:R-:W-:Y:S01]  /*6550*/  HADD2.F32 R60, -RZ, R57.H1_H1 ;  /* 0x30000039ff3c7230 */ /* 0x000fe20000004100 */
[-C--:B------:R-:W-:Y:S01]  /*6560*/  F2FP.F16.E5M2.UNPACK_B R65, R78.reuse ;  /* 0x0000004eff41723e */ /* 0x080fe200020004ff */
[----:B------:R-:W-:Y:S01]  /*6570*/  HADD2.F32 R64, -RZ, R61.H1_H1 ;  /* 0x3000003dff407230 */ /* 0x000fe20000004100 */
[----:B------:R-:W-:Y:S01]  /*6580*/  F2FP.F16.E5M2.UNPACK_B R67, R78.H1 ;  /* 0x0000004eff43723e */ /* 0x000fe200030004ff */
[----:B------:R-:W-:Y:S01]  /*6590*/  HADD2.F32 R49, -RZ, R51.H0_H0 ;  /* 0x20000033ff317230 */ /* 0x000fe20000004100 */
[----:B------:R-:W-:Y:S01]  /*65a0*/  ISETP.NE.AND P0, PT, R97, RZ, PT ;  /* 0x000000ff6100720c */ /* 0x000fe20003f05270 */
[----:B------:R-:W-:Y:S01]  /*65b0*/  HADD2.F32 R68, -RZ, R65.H1_H1 ;  /* 0x30000041ff447230 */ /* 0x000fe20000004100 */
[----:B------:R-:W-:Y:S01]  /*65c0*/  ISETP.NE.AND P6, PT, R102, RZ, PT ;  /* 0x000000ff6600720c */ /* 0x000fe20003fc5270 */
[----:B------:R-:W-:Y:S02]  /*65d0*/  HADD2.F32 R54, -RZ, R51.H1_H1 ;  /* 0x30000033ff367230 */ /* 0x000fe40000004100 */
[C---:B---3--:R-:W-:Y:S01]  /*65e0*/  FMUL R0, R38.reuse, R4 ;  /* 0x0000000426007220 */ /* 0x048fe20000400000 */
[C---:B------:R-:W-:Y:S01]  /*65f0*/  FMUL R2, R38.reuse, R5 ;  /* 0x0000000526027220 */ /* 0x040fe20000400000 */
[C---:B------:R-:W-:Y:S01]  /*6600*/  FMUL R4, R38.reuse, R8 ;  /* 0x0000000826047220 */ /* 0x040fe20000400000 */
[C---:B------:R-:W-:Y:S01]  /*6610*/  FMUL R5, R38.reuse, R9 ;  /* 0x0000000926057220 */ /* 0x040fe20000400000 */
[C---:B------:R-:W-:Y:S01]  /*6620*/  FFMA R0, R41.reuse, R40, R0 ;  /* 0x0000002829007223 */ /* 0x040fe20000000000 */
[C---:B------:R-:W-:Y:S01]  /*6630*/  FFMA R2, R41.reuse, R42, R2 ;  /* 0x0000002a29027223 */ /* 0x040fe20000000002 */
[C---:B------:R-:W-:Y:S01]  /*6640*/  FMUL R8, R38.reuse, R12 ;  /* 0x0000000c26087220 */ /* 0x040fe20000400000 */
[C---:B------:R-:W-:Y:S01]  /*6650*/  FMUL R9, R38.reuse, R13 ;  /* 0x0000000d26097220 */ /* 0x040fe20000400000 */
[----:B------:R-:W-:Y:S02]  /*6660*/  HADD2.F32 R51, -RZ, R53.H0_H0 ;  /* 0x20000035ff337230 */ /* 0x000fe40000004100 */
[C---:B------:R-:W-:Y:S01]  /*6670*/  FMUL R12, R38.reuse, R16 ;  /* 0x00000010260c7220 */ /* 0x040fe20000400000 */
        /* <DEDUP_REMOVED lines=13> */
[C---:B------:R-:W-:Y:S01]  /*6750*/  FFMA R3, R41.reuse, R44, R3 ;  /* 0x0000002c29037223 */ /* 0x040fe20000000003 */
[----:B------:R-:W-:Y:S01]  /*6760*/  F2FP.F16.E5M2.UNPACK_B R40, R79 ;  /* 0x0000004fff28723e */ /* 0x000fe200020004ff */
[C---:B------:R-:W-:Y:S01]  /*6770*/  FFMA R7, R41.reuse, R46, R7 ;  /* 0x0000002e29077223 */ /* 0x040fe20000000007 */
[C---:B------:R-:W-:Y:S01]  /*6780*/  FFMA R4, R41.reuse, R43, R4 ;  /* 0x0000002b29047223 */ /* 0x040fe20000000004 */
[----:B------:R-:W-:Y:S01]  /*6790*/  F2FP.F16.E5M2.UNPACK_B R42, R79.H1 ;  /* 0x0000004fff2a723e */ /* 0x000fe200030004ff */
[C---:B------:R-:W-:Y:S01]  /*67a0*/  FFMA R5, R41.reuse, R48, R5 ;  /* 0x0000003029057223 */ /* 0x040fe20000000005 */
[----:B------:R-:W-:Y:S01]  /*67b0*/  FFMA R6, R41, R45, R6 ;  /* 0x0000002d29067223 */ /* 0x000fe20000000006 */
[----:B------:R-:W-:Y:S01]  /*67c0*/  F2FP.SATFINITE.E5M2.F32.PACK_AB_MERGE_C R99, R7, R3, RZ ;  /* 0x000000030763723e */ /* 0x000fe200048060ff */
[C---:B------:R-:W-:Y:S01]  /*67d0*/  FFMA R11, R41.reuse, R50, R11 ;  /* 0x00000032290b7223 */ /* 0x040fe2000000000b */
[C---:B------:R-:W-:Y:S01]  /*67e0*/  FFMA R8, R41.reuse, R47, R8 ;  /* 0x0000002f29087223 */ /* 0x040fe20000000008 */
[----:B------:R-:W-:Y:S01]  /*67f0*/  FMUL R10, R38, R14 ;  /* 0x0000000e260a7220 */ /* 0x000fe20000400000 */
[----:B------:R-:W-:Y:S01]  /*6800*/  F2FP.SATFINITE.E5M2.F32.PACK_AB_MERGE_C R104, R2, R0, R99 ;  /* 0x000000000268723e */ /* 0x000fe20004806063 */
[----:B------:R-:W-:Y:S01]  /*6810*/  FFMA R9, R41, R52, R9 ;  /* 0x0000003429097223 */ /* 0x000fe20000000009 */
[----:B------:R-:W-:Y:S01]  /*6820*/  F2FP.SATFINITE.E5M2.F32.PACK_AB_MERGE_C R105, R11, R6, RZ ;  /* 0x000000060b69723e */ /* 0x000fe200048060ff */
[----:B------:R-:W-:Y:S01]  /*6830*/  FFMA R10, R41, R49, R10 ;  /* 0x00000031290a7223 */ /* 0x000fe2000000000a */
[----:B------:R-:W-:Y:S01]  /*6840*/  IADD3 R99, PT, PT, R112, R103, RZ ;  /* 0x0000006770637210 */ /* 0x000fe20007ffe0ff */
[C---:B------:R-:W-:Y:S01]  /*6850*/  FMUL R15, R38.reuse, R15 ;  /* 0x0000000f260f7220 */ /* 0x040fe20000400000 */
[--C-:B------:R-:W-:Y:S01]  /*6860*/  HADD2.F32 R53, -RZ, R55.reuse.H0_H0 ;  /* 0x20000037ff357230 */ /* 0x100fe20000004100 */
[----:B------:R-:W-:Y:S01]  /*6870*/  F2FP.SATFINITE.E5M2.F32.PACK_AB_MERGE_C R105, R5, R4, R105 ;  /* 0x000000040569723e */ /* 0x000fe20004806069 */
[----:B------:R-:W-:Y:S02]  /*6880*/  HADD2.F32 R58, -RZ, R55.H1_H1 ;  /* 0x30000037ff3a7230 */ /* 0x000fe40000004100 */
[C---:B------:R-:W-:Y:S01]  /*6890*/  FFMA R15, R41.reuse, R54, R15 ;  /* 0x00000036290f7223 */ /* 0x040fe2000000000f */
[C---:B------:R-:W-:Y:S01]  /*68a0*/  FFMA R12, R41.reuse, R51, R12 ;  /* 0x00000033290c7223 */ /* 0x040fe2000000000c */
[C---:B------:R-:W-:Y:S01]  /*68b0*/  FFMA R13, R41.reuse, R56, R13 ;  /* 0x00000038290d7223 */ /* 0x040fe2000000000d */
[----:B------:R-:W-:Y:S02]  /*68c0*/  HADD2.F32 R55, -RZ, R57.H0_H0 ;  /* 0x20000039ff377230 */ /* 0x000fe40000004100 */
[C---:B------:R-:W-:Y:S01]  /*68d0*/  FMUL R14, R38.reuse, R18 ;  /* 0x00000012260e7220 */ /* 0x040fe20000400000 */
[C---:B------:R-:W-:Y:S01]  /*68e0*/  FMUL R19, R38.reuse, R19 ;  /* 0x0000001326137220 */ /* 0x040fe20000400000 */
[--C-:B------:R-:W-:Y:S02]  /*68f0*/  HADD2.F32 R57, -RZ, R59.reuse.H0_H0 ;  /* 0x2000003bff397230 */ /* 0x100fe40000004100 */
[C---:B------:R-:W-:Y:S01]  /*6900*/  FMUL R18, R38.reuse, R22 ;  /* 0x0000001626127220 */ /* 0x040fe20000400000 */
[C---:B------:R-:W-:Y:S01]  /*6910*/  FFMA R14, R41.reuse, R53, R14 ;  /* 0x00000035290e7223 */ /* 0x040fe2000000000e */
[----:B------:R-:W-:Y:S02]  /*6920*/  HADD2.F32 R62, -RZ, R59.H1_H1 ;  /* 0x3000003bff3e7230 */ /* 0x000fe40000004100 */
[C---:B------:R-:W-:Y:S01]  /*6930*/  FFMA R19, R41.reuse, R58, R19 ;  /* 0x0000003a29137223 */ /* 0x040fe20000000013 */
[----:B------:R-:W-:Y:S02]  /*6940*/  HADD2.F32 R59, -RZ, R61.H0_H0 ;  /* 0x2000003dff3b7230 */ /* 0x000fe40000004100 */
[C---:B------:R-:W-:Y:S01]  /*6950*/  FMUL R23, R38.reuse, R23 ;  /* 0x0000001726177220 */ /* 0x040fe20000400000 */
[C---:B------:R-:W-:Y:S01]  /*6960*/  FFMA R16, R41.reuse, R55, R16 ;  /* 0x0000003729107223 */ /* 0x040fe20000000010 */
[C---:B------:R-:W-:Y:S01]  /*6970*/  FFMA R17, R41.reuse, R60, R17 ;  /* 0x0000003c29117223 */ /* 0x040fe20000000011 */
[--C-:B------:R-:W-:Y:S02]  /*6980*/  HADD2.F32 R61, -RZ, R63.reuse.H0_H0 ;  /* 0x2000003fff3d7230 */ /* 0x100fe40000004100 */
[C---:B------:R-:W-:Y:S01]  /*6990*/  FFMA R18, R41.reuse, R57, R18 ;  /* 0x0000003929127223 */ /* 0x040fe20000000012 */
[----:B------:R-:W-:Y:S02]  /*69a0*/  HADD2.F32 R66, -RZ, R63.H1_H1 ;  /* 0x3000003fff427230 */ /* 0x000fe40000004100 */
[C---:B------:R-:W-:Y:S01]  /*69b0*/  FMUL R22, R38.reuse, R26 ;  /* 0x0000001a26167220 */ /* 0x040fe20000400000 */
[----:B------:R-:W-:Y:S02]  /*69c0*/  HADD2.F32 R63, -RZ, R65.H0_H0 ;  /* 0x20000041ff3f7230 */ /* 0x000fe40000004100 */
[C---:B------:R-:W-:Y:S01]  /*69d0*/  FFMA R23, R41.reuse, R62, R23 ;  /* 0x0000003e29177223 */ /* 0x040fe20000000017 */
[C---:B------:R-:W-:Y:S01]  /*69e0*/  FMUL R27, R38.reuse, R27 ;  /* 0x0000001b261b7220 */ /* 0x040fe20000400000 */
[C---:B------:R-:W-:Y:S01]  /*69f0*/  FFMA R20, R41.reuse, R59, R20 ;  /* 0x0000003b29147223 */ /* 0x040fe20000000014 */
[C---:B------:R-:W-:Y:S01]  /*6a00*/  FFMA R21, R41.reuse, R64, R21 ;  /* 0x0000004029157223 */ /* 0x040fe20000000015 */
[--C-:B------:R-:W-:Y:S02]  /*6a10*/  HADD2.F32 R65, -RZ, R67.reuse.H0_H0 ;  /* 0x20000043ff417230 */ /* 0x100fe40000004100 */
[C---:B------:R-:W-:Y:S01]  /*6a20*/  FFMA R22, R41.reuse, R61, R22 ;  /* 0x0000003d29167223 */ /* 0x040fe20000000016 */
[----:B------:R-:W-:Y:S02]  /*6a30*/  HADD2.F32 R70, -RZ, R67.H1_H1 ;  /* 0x30000043ff467230 */ /* 0x000fe40000004100 */
[C---:B------:R-:W-:Y:S01]  /*6a40*/  FMUL R26, R38.reuse, R30 ;  /* 0x0000001e261a7220 */ /* 0x040fe20000400000 */
[--C-:B------:R-:W-:Y:S02]  /*6a50*/  HADD2.F32 R67, -RZ, R40.reuse.H0_H0 ;  /* 0x20000028ff437230 */ /* 0x100fe40000004100 */
[C---:B------:R-:W-:Y:S01]  /*6a60*/  FFMA R27, R41.reuse, R66, R27 ;  /* 0x00000042291b7223 */ /* 0x040fe2000000001b */
[C---:B------:R-:W-:Y:S01]  /*6a70*/  FMUL R31, R38.reuse, R31 ;  /* 0x0000001f261f7220 */ /* 0x040fe20000400000 */
[C---:B------:R-:W-:Y:S01]  /*6a80*/  FFMA R24, R41.reuse, R63, R24 ;  /* 0x0000003f29187223 */ /* 0x040fe20000000018 */
[----:B------:R-:W-:Y:S02]  /*6a90*/  HADD2.F32 R40, -RZ, R40.H1_H1 ;  /* 0x30000028ff287230 */ /* 0x000fe40000004100 */
[C---:B------:R-:W-:Y:S01]  /*6aa0*/  FFMA R25, R41.reuse, R68, R25 ;  /* 0x0000004429197223 */ /* 0x040fe20000000019 */
[--C-:B------:R-:W-:Y:S02]  /*6ab0*/  HADD2.F32 R69, -RZ, R42.reuse.H0_H0 ;  /* 0x2000002aff457230 */ /* 0x100fe40000004100 */
[C---:B------:R-:W-:Y:S01]  /*6ac0*/  FFMA R26, R41.reuse, R65, R26 ;  /* 0x00000041291a7223 */ /* 0x040fe2000000001a */
[----:B------:R-:W-:Y:S02]  /*6ad0*/  HADD2.F32 R42, -RZ, R42.H1_H1 ;  /* 0x3000002aff2a7230 */ /* 0x000fe40000004100 */
[C---:B------:R-:W-:Y:S01]  /*6ae0*/  FMUL R30, R38.reuse, R34 ;  /* 0x00000022261e7220 */ /* 0x040fe20000400000 */
[----:B------:R-:W-:Y:S01]  /*6af0*/  FFMA R31, R41, R70, R31 ;  /* 0x00000046291f7223 */ /* 0x000fe2000000001f */
[----:B------:R-:W-:Y:S01]  /*6b00*/  FMUL R35, R38, R35 ;  /* 0x0000002326237220 */ /* 0x000fe20000400000 */
[----:B------:R-:W-:Y:S01]  /*6b10*/  F2FP.SATFINITE.E5M2.F32.PACK_AB_MERGE_C R106, R15, R10, RZ ;  /* 0x0000000a0f6a723e */ /* 0x000fe200048060ff */
[----:B------:R-:W-:Y:S01]  /*6b20*/  FFMA R28, R41, R67, R28 ;  /* 0x00000043291c7223 */ /* 0x000fe2000000001c */
[----:B------:R-:W-:Y:S01]  /*6b30*/  F2FP.SATFINITE.E5M2.F32.PACK_AB_MERGE_C R107, R19, R14, RZ ;  /* 0x0000000e136b723e */ /* 0x000fe200048060ff */
[C---:B------:R-:W-:Y:S01]  /*6b40*/  FFMA R29, R41.reuse, R40, R29 ;  /* 0x00000028291d7223 */ /* 0x040fe2000000001d */
[C---:B------:R-:W-:Y:S01]  /*6b50*/  FFMA R30, R41.reuse, R69, R30 ;  /* 0x00000045291e7223 */ /* 0x040fe2000000001e */
[----:B------:R-:W-:Y:S01]  /*6b60*/  FFMA R35, R41, R42, R35 ;  /* 0x0000002a29237223 */ /* 0x000fe20000000023 */
[----:B------:R-:W-:Y:S02]  /*6b70*/  F2FP.SATFINITE.E5M2.F32.PACK_AB_MERGE_C R106, R9, R8, R106 ;  /* 0x00000008096a723e */ /* 0x000fe4000480606a */
[----:B------:R-:W-:Y:S02]  /*6b80*/  F2FP.SATFINITE.E5M2.F32.PACK_AB_MERGE_C R107, R13, R12, R107 ;  /* 0x0000000c0d6b723e */ /* 0x000fe4000480606b */
[----:B------:R-:W-:Y:S02]  /*6b90*/  F2FP.SATFINITE.E5M2.F32.PACK_AB_MERGE_C R108, R23, R18, RZ ;  /* 0x00000012176c723e */ /* 0x000fe400048060ff */
[----:B------:R-:W-:Y:S01]  /*6ba0*/  F2FP.SATFINITE.E5M2.F32.PACK_AB_MERGE_C R109, R27, R22, RZ ;  /* 0x000000161b6d723e */ /* 0x000fe200048060ff */
[----:B------:R1:W-:Y:S01]  /*6bb0*/  STS.128 [R84+UR44+0x4200], R104 ;  /* 0x0042006854007988 */ /* 0x0003e20008000c2c */
[----:B------:R-:W-:Y:S02]  /*6bc0*/  F2FP.SATFINITE.E5M2.F32.PACK_AB_MERGE_C R113, R31, R26, RZ ;  /* 0x0000001a1f71723e */ /* 0x000fe400048060ff */
[----:B------:R-:W-:Y:S02]  /*6bd0*/  F2FP.SATFINITE.E5M2.F32.PACK_AB_MERGE_C R114, R35, R30, RZ ;  /* 0x0000001e2372723e */ /* 0x000fe400048060ff */
[----:B------:R-:W-:Y:S02]  /*6be0*/  F2FP.SATFINITE.E5M2.F32.PACK_AB_MERGE_C R108, R17, R16, R108 ;  /* 0x00000010116c723e */ /* 0x000fe4000480606c */
[----:B------:R-:W-:Y:S02]  /*6bf0*/  F2FP.SATFINITE.E5M2.F32.PACK_AB_MERGE_C R109, R21, R20, R109 ;  /* 0x00000014156d723e */ /* 0x000fe4000480606d */
[----:B------:R-:W-:Y:S02]  /*6c00*/  F2FP.SATFINITE.E5M2.F32.PACK_AB_MERGE_C R110, R25, R24, R113 ;  /* 0x00000018196e723e */ /* 0x000fe40004806071 */
[----:B------:R-:W-:Y:S02]  /*6c10*/  F2FP.SATFINITE.E5M2.F32.PACK_AB_MERGE_C R111, R29, R28, R114 ;  /* 0x0000001c1d6f723e */ /* 0x000fe40004806072 */
[----:B------:R-:W-:Y:S02]  /*6c20*/  LEA R112, R93, UR44, 0x3 ;  /* 0x0000002c5d707c11 */ /* 0x000fe4000f8e18ff */
[----:B------:R-:W-:Y:S01]  /*6c30*/  @P6 SHF.L.U32 R113, R91, 0x1f, RZ ;  /* 0x0000001f5b716819 */ /* 0x000fe200000006ff */
[----:B------:R1:W-:Y:S01]  /*6c40*/  STS.128 [R99+0x4210], R108 ;  /* 0x0042106c63007388 */ /* 0x0003e20000000c00 */
[----:B------:R-:W-:Y:S01]  /*6c50*/  @!PT LDS RZ, [RZ] ;  /* 0x00000000fffff984 */ /* 0x000fe20000000800 */
[----:B------:R-:W-:Y:S01]  /*6c60*/  @!PT LDS RZ, [RZ] ;  /* 0x00000000fffff984 */ /* 0x000fe20000000800 */
[----:B------:R-:W-:Y:S01]  /*6c70*/  @!PT LDS RZ, [RZ] ;  /* 0x00000000fffff984 */ /* 0x000fe20000000800 */
[----:B------:R-:W-:Y:S01]  /*6c80*/  @!PT LDS RZ, [RZ] ;  /* 0x00000000fffff984 */ /* 0x000fe20000000800 */
[----:B------:R2:W-:Y:S07]  /*6c90*/  MEMBAR.ALL.CTA ;  /* 0x0000000000007992 */ /* 0x0005ee0000008000 */
[----:B--2---:R-:W2:Y:S02]  /*6ca0*/  FENCE.VIEW.ASYNC.S ;  /* 0x00000000000073c6 */ /* 0x004ea40000000000 */
[----:B--2---:R-:W-:Y:S06]  /*6cb0*/  BAR.SYNC.DEFER_BLOCKING 0x1, 0x80 ;  /* 0x0042000000007b1d */ /* 0x004fec0000010000 */
[----:B------:R-:W-:Y:S05]  /*6cc0*/  @P0 BRA `(.L_x_105) ;  /* 0x0000000000280947 */ /* 0x000fea0003800000 */
[----:B------:R-:W-:Y:S01]  /*6cd0*/  UIADD3 UR4, UPT, UPT, UR44, 0x4200, URZ ;  /* 0x000042002c047890 */ /* 0x000fe2000fffe0ff */
[----:B------:R-:W-:Y:S05]  /*6ce0*/  UMOV UR51, UR36 ;  /* 0x0000002400337c82 */ /* 0x000fea0008000000 */
[----:B------:R-:W-:Y:S01]  /*6cf0*/  MOV R96, UR4 ;  /* 0x0000000400607c02 */ /* 0x000fe20008000f00 */
[----:B------:R-:W-:Y:S03]  /*6d00*/  UIADD3 UR4, UP0, UPT, UR62, 0x680, URZ ;  /* 0x000006803e047890 */ /* 0x000fe6000ff1e0ff */
[----:B------:R-:W-:Y:S01]  /*6d10*/  R2UR UR48, R96 ;  /* 0x00000000603072ca */ /* 0x000fe200000e0000 */
[----:B------:R-:W-:Y:S11]  /*6d20*/  UIADD3.X UR5, UPT, UPT, URZ, UR63, URZ, UP0, !UPT ;  /* 0x0000003fff057290 */ /* 0x000ff600087fe4ff */
[----:B------:R-:W-:Y:S01]  /*6d30*/  @!UPT UIADD3 URZ, UPT, UPT, URZ, URZ, URZ ;  /* 0x000000fffffff290 */ /* 0x000fe2000fffe0ff */
[----:B------:R2:W-:Y:S01]  /*6d40*/  UTMASTG.3D [UR48], [UR4] ;  /* 0x00000030040073b5 */ /* 0x0005e20008010000 */
[----:B------:R0:W-:Y:S01]  /*6d50*/  UTMACMDFLUSH ;  /* 0x00000000000079b7 */ /* 0x0001e20000000000 */
[----:B--2---:R-:W-:Y:S04]  /*6d60*/  DEPBAR.LE SB0, 0x1 ;  /* 0x000080400000791a */ /* 0x004fe80000000000 */
.L_x_105:
[----:B------:R-:W-:Y:S05]  /*6d70*/  BSYNC.RECONVERGENT B0 ;  /* 0x0000000000007941 */ /* 0x000fea0003800200 */
.L_x_104:
[----:B------:R-:W-:Y:S06]  /*6d80*/  BAR.SYNC.DEFER_BLOCKING 0x1, 0x80 ;  /* 0x0042000000007b1d */ /* 0x000fec0000010000 */
[----:B------:R-:W2:Y:S01]  /*6d90*/  @P6 SYNCS.PHASECHK.TRANS64.TRYWAIT P0, [R112+URZ+0x30], R113 ;  /* 0x00003071700065a7 */ /* 0x000ea200080011ff */
[----:B------:R-:W-:Y:S01]  /*6da0*/  BSSY B1, `(.L_x_106) ;  /* 0x0000020000017945 */ /* 0x000fe20003800000 */
[----:B--2---:R-:W-:Y:S03]  /*6db0*/  @P6 SEL R100, RZ, 0x1, !P0 ;  /* 0x00000001ff646807 */ /* 0x004fe60004000000 */
[----:B------:R-:W-:Y:S05]  /*6dc0*/  @!P6 BRA `(.L_x_107) ;  /* 0x000000000074e947 */ /* 0x000fea0003800000 */
[----:B------:R-:W-:Y:S01]  /*6dd0*/  ISETP.NE.AND P1, PT, R101, RZ, PT ;  /* 0x000000ff6500720c */ /* 0x000fe20003f25270 */
[----:B------:R-:W2:Y:S01]  /*6de0*/  S2R R0, SR_CgaCtaId ;  /* 0x0000000000007919 */ /* 0x000ea20000008800 */
[----:B------:R-:W-:Y:S01]  /*6df0*/  ISETP.NE.AND P0, PT, R100, RZ, PT ;  /* 0x000000ff6400720c */ /* 0x000fe20003f05270 */
[----:B------:R-:W-:Y:S10]  /*6e00*/  BSSY B0, `(.L_x_108) ;  /* 0x0000008000007945 */ /* 0x000ff40003800000 */
[----:B------:R-:W-:Y:S05]  /*6e10*/  @P1 IMAD R2, R93, 0x1000, R84 ;  /* 0x000010005d021824 */ /* 0x000fea00078e0254 */
[----:B------:R-:W-:Y:S05]  /*6e20*/  @P1 IADD3 R4, PT, PT, R2, UR44, RZ ;  /* 0x0000002c02041c10 */ /* 0x000fea000fffe0ff */
[----:B------:R-:W-:Y:S01]  /*6e30*/  @P1 IMAD.IADD R4, R4, 0x1, R103 ;  /* 0x0000000104041824 */ /* 0x000fe200078e0267 */
[----:B------:R-:W-:Y:S06]  /*6e40*/  @P0 BRA `(.L_x_109) ;  /* 0x00000000000c0947 */ /* 0x000fec0003800000 */
[----:B------:R-:W-:Y:S04]  /*6e50*/  SHF.L.U32 R3, R91, 0x1f, RZ ;  /* 0x0000001f5b037819 */ /* 0x000fe800000006ff */
[----:B------:R-:W3:Y:S02]  /*6e60*/  SYNCS.PHASECHK.TRANS64.TRYWAIT P0, [R112+URZ+0x30], R3 ;  /* 0x00003003700075a7 */ /* 0x000ee400080011ff */
[----:B---3--:R-:W-:Y:S05]  /*6e70*/  @!P0 BRA `(.L_x_110) ;  /* 0x0000003000ac8947 */ /* 0x008fea0003800000 */
.L_x_109:
[----:B------:R-:W-:Y:S05]  /*6e80*/  BSYNC B0 ;  /* 0x0000000000007941 */ /* 0x000fea0003800000 */
.L_x_108:
[----:B------:R-:W-:Y:S01]  /*6e90*/  ISETP.NE.AND P0, PT, R101, RZ, PT ;  /* 0x000000ff6500720c */ /* 0x000fe20003f05270 */
[----:B---3--:R-:W-:Y:S02]  /*6ea0*/  VIADD R3, R112, 0x50 ;  /* 0x0000005070037836 */ /* 0x008fe40000000000 */
[----:B------:R-:W-:Y:S03]  /*6eb0*/  VIADD R93, R93, 0x1 ;  /* 0x000000015d5d7836 */ /* 0x000fe60000000000 */
[----:B--2---:R-:W-:Y:S07]  /*6ec0*/  PRMT R0, R0, 0x654, R3 ;  /* 0x0000065400007816 */ /* 0x004fee0000000003 */
[----:B------:R2:W3:Y:S04]  /*6ed0*/  @P0 LDS.128 R72, [R2+UR44+0x200] ;  /* 0x0002002c02480984 */ /* 0x0004e80008000c00 */
[----:B------:R2:W4:Y:S01]  /*6ee0*/  @P0 LDS.128 R76, [R4+0x210] ;  /* 0x00021000044c0984 */ /* 0x0005220000000c00 */
        /* <DEDUP_REMOVED lines=10> */
[----:B--23--:R-:W-:Y:S02]  /*6f90*/  LOP3.LUT R91, R91, R0, RZ, 0x3c, !PT ;  /* 0x000000005b5b7212 */ /* 0x00cfe400078e3cff */
.L_x_107:
[----:B------:R-:W-:Y:S05]  /*6fa0*/  BSYNC B1 ;  /* 0x0000000000017941 */ /* 0x000fea0003800000 */
.L_x_106:
[----:B------:R-:W-:Y:S05]  /*6fb0*/  VIADD R3, R39, 0x40 ;  /* 0x0000004027037836 */ /* 0x000fea0000000000 */
[----:B------:R-:W-:Y:S04]  /*6fc0*/  SHF.R.U32.HI R3, RZ, 0x15, R3 ;  /* 0x00000015ff037819 */ /* 0x000fe80000011603 */
[----:B------:R-:W-:Y:S11]  /*6fd0*/  LOP3.LUT P0, RZ, R3, 0x3, R86, 0x48, !PT ;  /* 0x0000000303ff7812 */ /* 0x000ff60007804856 */
[----:B------:R-:W-:Y:S02]  /*6fe0*/  @!UPT UIADD3 URZ, UPT, UPT, URZ, URZ, URZ ;  /* 0x000000fffffff290 */ /* 0x000fe4000fffe0ff */
[----:B------:R-:W-:Y:S05]  /*6ff0*/  @!P0 BRA `(.L_x_111) ;  /* 0x0000000000408947 */ /* 0x000fea0003800000 */
[----:B------:R-:W2:Y:S01]  /*7000*/  LDCU.64 UR8, c[0x4][0x78] ;  /* 0x01000f00ff0877ac */ /* 0x000ea20008000a00 */
[----:B------:R-:W-:Y:S01]  /*7010*/  MOV R3, 0x0 ;  /* 0x0000000000037802 */ /* 0x000fe20000000f00 */
[----:B------:R-:W-:Y:S02]  /*7020*/  HFMA2 R12, -RZ, RZ, 0, 5.9604644775390625e-08 ;  /* 0x00000001ff0c7431 */ /* 0x000fe400000001ff */
[----:B------:R-:W-:Y:S02]  /*7030*/  IMAD.MOV.U32 R8, RZ, RZ, 0x192 ;  /* 0x00000192ff087424 */ /* 0x000fe400078e00ff */
[----:B------:R-:W-:Y:S01]  /*7040*/  IMAD.MOV.U32 R13, RZ, RZ, RZ ;  /* 0x000000ffff0d7224 */ /* 0x000fe200078e00ff */
[----:B------:R-:W3:Y:S01]  /*7050*/  LDCU.64 UR6, c[0x4][0x80] ;  /* 0x01001000ff0677ac */ /* 0x000ee20008000a00 */
[----:B------:R-:W1:Y:S01]  /*7060*/  LDC.64 R2, c[0x4][R3] ;  /* 0x0100000003027b82 */ /* 0x000e620000000a00 */
[----:B------:R-:W5:Y:S01]  /*7070*/  LDCU.64 UR4, c[0x4][0x18] ;  /* 0x01000300ff0477ac */ /* 0x000f620008000a00 */
[----:B--2---:R-:W-:Y:S01]  /*7080*/  MOV R5, UR9 ;  /* 0x0000000900057c02 */ /* 0x004fe20008000f00 */
[----:B------:R-:W-:Y:S01]  /*7090*/  IMAD.U32 R4, RZ, RZ, UR8 ;  /* 0x00000008ff047e24 */ /* 0x000fe2000f8e00ff */
[----:B---3--:R-:W-:Y:S01]  /*70a0*/  MOV R7, UR7 ;  /* 0x0000000700077c02 */ /* 0x008fe20008000f00 */
[----:B------:R-:W-:Y:S01]  /*70b0*/  IMAD.U32 R6, RZ, RZ, UR6 ;  /* 0x00000006ff067e24 */ /* 0x000fe2000f8e00ff */
[----:B-----5:R-:W-:Y:S01]  /*70c0*/  MOV R11, UR5 ;  /* 0x00000005000b7c02 */ /* 0x020fe20008000f00 */
[----:B------:R-:W-:Y:S02]  /*70d0*/  IMAD.U32 R10, RZ, RZ, UR4 ;  /* 0x00000004ff0a7e24 */ /* 0x000fe4000f8e00ff */
[----:B------:R-:W-:Y:S07]  /*70e0*/  LEPC R20, `(.L_x_111) ;  /* 0x000000001014794e */ /* 0x000fee0000000000 */
[----:B-1--4-:R-:W-:Y:S05]  /*70f0*/  CALL.ABS.NOINC R2 ;  /* 0x0000000002007343 */ /* 0x012fea0003c00000 */
.L_x_111:
        /* <DEDUP_REMOVED lines=14> */
[----:B------:R-:W-:Y:S01]  /*71e0*/  F2FP.F16.E5M2.UNPACK_B R54, R75 ;  /* 0x0000004bff36723e */ /* 0x000fe200020004ff */
[----:B------:R-:W-:Y:S01]  /*71f0*/  LDTM.16dp32bit_t0_t15.x32 R4, tmem[UR4+0x40] ;  /* 0x00004004000479ee */ /* 0x000fe20008a80000 */
[----:B------:R-:W2:Y:S01]  /*7200*/  LDTM.16dp32bit_t16_t31.x32 R4, tmem[UR4+0x60] ;  /* 0x00006004000479ee */ /* 0x000ea20008aa0000 */
[----:B------:R-:W-:Y:S01]  /*7210*/  HADD2.F32 R46, -RZ, R46.H1_H1 ;  /* 0x3000002eff2e7230 */ /* 0x000fe20000004100 */
[----:B----4-:R-:W-:Y:S01]  /*7220*/  F2FP.F16.E5M2.UNPACK_B R58, R76 ;  /* 0x0000004cff3a723e */ /* 0x010fe200020004ff */
[--C-:B------:R-:W-:Y:S01]  /*7230*/  HADD2.F32 R49, -RZ, R50.reuse.H0_H0 ;  /* 0x20000032ff317230 */ /* 0x100fe20000004100 */
[----:B------:R-:W-:Y:S01]  /*7240*/  F2FP.F16.E5M2.UNPACK_B R62, R77 ;  /* 0x0000004dff3e723e */ /* 0x000fe200020004ff */
[----:B------:R-:W-:Y:S01]  /*7250*/  HADD2.F32 R50, -RZ, R50.H1_H1 ;  /* 0x30000032ff327230 */ /* 0x000fe20000004100 */
[----:B------:R-:W-:Y:S01]  /*7260*/  F2FP.F16.E5M2.UNPACK_B R66, R78 ;  /* 0x0000004eff42723e */ /* 0x000fe200020004ff */
[--C-:B------:R-:W-:Y:S01]  /*7270*/  HADD2.F32 R53, -RZ, R54.reuse.H0_H0 ;  /* 0x20000036ff357230 */ /* 0x100fe20000004100 */
[----:B------:R-:W-:Y:S01]  /*7280*/  F2FP.F16.E5M2.UNPACK_B R70, R79 ;  /* 0x0000004fff46723e */ /* 0x000fe200020004ff */
[----:B------:R-:W-:Y:S01]  /*7290*/  HADD2.F32 R54, -RZ, R54.H1_H1 ;  /* 0x30000036ff367230 */ /* 0x000fe20000004100 */
[----:B------:R-:W-:Y:S01]  /*72a0*/  F2FP.F16.E5M2.UNPACK_B R56, R75.H1 ;  /* 0x0000004bff38723e */ /* 0x000fe200030004ff */
[--C-:B------:R-:W-:Y:S01]  /*72b0*/  HADD2.F32 R57, -RZ, R58.reuse.H0_H0 ;  /* 0x2000003aff397230 */ /* 0x100fe20000004100 */
[----:B------:R-:W-:Y:S01]  /*72c0*/  F2FP.F16.E5M2.UNPACK_B R60, R76.H1 ;  /* 0x0000004cff3c723e */ /* 0x000fe200030004ff */
[----:B------:R-:W-:Y:S01]  /*72d0*/  HADD2.F32 R58, -RZ, R58.H1_H1 ;  /* 0x3000003aff3a7230 */ /* 0x000fe20000004100 */
[----:B------:R-:W-:Y:S01]  /*72e0*/  F2FP.F16.E5M2.UNPACK_B R64, R77.H1 ;  /* 0x0000004dff40723e */ /* 0x000fe200030004ff */
[--C-:B------:R-:W-:Y:S01]  /*72f0*/  HADD2.F32 R61, -RZ, R62.reuse.H0_H0 ;  /* 0x2000003eff3d7230 */ /* 0x100fe20000004100 */
[----:B------:R-:W-:Y:S01]  /*7300*/  F2FP.F16.E5M2.UNPACK_B R68, R78.H1 ;  /* 0x0000004eff44723e */ /* 0x000fe200030004ff */
[----:B------:R-:W-:Y:S01]  /*7310*/  HADD2.F32 R62, -RZ, R62.H1_H1 ;  /* 0x3000003eff3e7230 */ /* 0x000fe20000004100 */
[----:B------:R-:W-:Y:S01]  /*7320*/  ISETP.NE.AND P0, PT, R97, RZ, PT ;  /* 0x000000ff6100720c */ /* 0x000fe20003f05270 */
[--C-:B------:R-:W-:Y:S01]  /*7330*/  HADD2.F32 R65, -RZ, R66.reuse.H0_H0 ;  /* 0x20000042ff417230 */ /* 0x100fe20000004100 */
[----:B------:R-:W-:Y:S01]  /*7340*/  ISETP.NE.AND P6, PT, R102, RZ, PT ;  /* 0x000000ff6600720c */ /* 0x000fe20003fc5270 */
[----:B------:R-:W-:Y:S02]  /*7350*/  HADD2.F32 R66, -RZ, R66.H1_H1 ;  /* 0x30000042ff427230 */ /* 0x000fe40000004100 */
[--C-:B------:R-:W-:Y:S02]  /*7360*/  HADD2.F32 R69, -RZ, R70.reuse.H0_H0 ;  /* 0x20000046ff457230 */ /* 0x100fe40000004100 */
[C---:B--2---:R-:W-:Y:S01]  /*7370*/  FMUL R0, R38.reuse, R4 ;  /* 0x0000000426007220 */ /* 0x044fe20000400000 */
[C---:B------:R-:W-:Y:S01]  /*7380*/  FMUL R2, R38.reuse, R5 ;  /* 0x0000000526027220 */ /* 0x040fe20000400000 */
[C---:B------:R-:W-:Y:S01]  /*7390*/  FMUL R4, R38.reuse, R8 ;  /* 0x0000000826047220 */ /* 0x040fe20000400000 */
[C---:B------:R-:W-:Y:S01]  /*73a0*/  FMUL R5, R38.reuse, R9 ;  /* 0x0000000926057220 */ /* 0x040fe20000400000 */
[C---:B------:R-:W-:Y:S01]  /*73b0*/  FFMA R0, R41.reuse, R40, R0 ;  /* 0x0000002829007223 */ /* 0x040fe20000000000 */
[C---:B------:R-:W-:Y:S01]  /*73c0*/  FFMA R2, R41.reuse, R43, R2 ;  /* 0x0000002b29027223 */ /* 0x040fe20000000002 */
        /* <DEDUP_REMOVED lines=10> */
[----:B------:R-:W-:Y:S02]  /*7470*/  HADD2.F32 R70, -RZ, R70.H1_H1 ;  /* 0x30000046ff467230 */ /* 0x000fe40000004100 */
[C---:B------:R-:W-:Y:S01]  /*7480*/  FMUL R28, R38.reuse, R32 ;  /* 0x00000020261c7220 */ /* 0x040fe20000400000 */
[C---:B------:R-:W-:Y:S01]  /*7490*/  FMUL R29, R38.reuse, R33 ;  /* 0x00000021261d7220 */ /* 0x040fe20000400000 */
[C---:B------:R-:W-:Y:S01]  /*74a0*/  FMUL R3, R38.reuse, R6 ;  /* 0x0000000626037220 */ /* 0x040fe20000400000 */
[C---:B------:R-:W-:Y:S01]  /*74b0*/  FMUL R7, R38.reuse, R7 ;  /* 0x0000000726077220 */ /* 0x040fe20000400000 */
[--C-:B------:R-:W-:Y:S02]  /*74c0*/  HADD2.F32 R47, -RZ, R48.reuse.H0_H0 ;  /* 0x20000030ff2f7230 */ /* 0x100fe40000004100 */
[C---:B------:R-:W-:Y:S01]  /*74d0*/  FMUL R6, R38.reuse, R10 ;  /* 0x0000000a26067220 */ /* 0x040fe20000400000 */
[C---:B------:R-:W-:Y:S01]  /*74e0*/  FFMA R3, R41.reuse, R42, R3 ;  /* 0x0000002a29037223 */ /* 0x040fe20000000003 */
[----:B------:R-:W-:Y:S02]  /*74f0*/  HADD2.F32 R48, -RZ, R48.H1_H1 ;  /* 0x30000030ff307230 */ /* 0x000fe40000004100 */
[C---:B------:R-:W-:Y:S01]  /*7500*/  FFMA R7, R41.reuse, R44, R7 ;  /* 0x0000002c29077223 */ /* 0x040fe20000000007 */
[C---:B------:R-:W-:Y:S01]  /*7510*/  FFMA R4, R41.reuse, R45, R4 ;  /* 0x0000002d29047223 */ /* 0x040fe20000000004 */
[C---:B------:R-:W-:Y:S01]  /*7520*/  FFMA R5, R41.reuse, R46, R5 ;  /* 0x0000002e29057223 */ /* 0x040fe20000000005 */
[----:B------:R-:W-:Y:S01]  /*7530*/  FFMA R6, R41, R47, R6 ;  /* 0x0000002f29067223 */ /* 0x000fe20000000006 */
[----:B------:R-:W-:Y:S01]  /*7540*/  FMUL R11, R38, R11 ;  /* 0x0000000b260b7220 */ /* 0x000fe20000400000 */
[----:B------:R-:W-:Y:S01]  /*7550*/  F2FP.F16.E5M2.UNPACK_B R40, R79.H1 ;  /* 0x0000004fff28723e */ /* 0x000fe200030004ff */
[--C-:B------:R-:W-:Y:S01]  /*7560*/  HADD2.F32 R51, -RZ, R52.reuse.H0_H0 ;  /* 0x20000034ff337230 */ /* 0x100fe20000004100 */
[----:B-1----:R-:W-:Y:S01]  /*7570*/  F2FP.SATFINITE.E5M2.F32.PACK_AB_MERGE_C R105, R7, R3, RZ ;  /* 0x000000030769723e */ /* 0x002fe200048060ff */
[C---:B------:R-:W-:Y:S01]  /*7580*/  FFMA R11, R41.reuse, R48, R11 ;  /* 0x00000030290b7223 */ /* 0x040fe2000000000b */
[C---:B------:R-:W-:Y:S01]  /*7590*/  FFMA R8, R41.reuse, R49, R8 ;  /* 0x0000003129087223 */ /* 0x040fe20000000008 */
[----:B------:R-:W-:Y:S01]  /*75a0*/  FFMA R9, R41, R50, R9 ;  /* 0x0000003229097223 */ /* 0x000fe20000000009 */
[----:B------:R-:W-:Y:S01]  /*75b0*/  F2FP.SATFINITE.E5M2.F32.PACK_AB_MERGE_C R104, R2, R0, R105 ;  /* 0x000000000268723e */ /* 0x000fe20004806069 */
[----:B------:R-:W-:Y:S01]  /*75c0*/  HADD2.F32 R52, -RZ, R52.H1_H1 ;  /* 0x30000034ff347230 */ /* 0x000fe20000004100 */
[----:B------:R-:W-:Y:S01]  /*75d0*/  F2FP.SATFINITE.E5M2.F32.PACK_AB_MERGE_C R106, R11, R6, RZ ;  /* 0x000000060b6a723e */ /* 0x000fe200048060ff */
[C---:B------:R-:W-:Y:S01]  /*75e0*/  FMUL R10, R38.reuse, R14 ;  /* 0x0000000e260a7220 */ /* 0x040fe20000400000 */
[C---:B------:R-:W-:Y:S01]  /*75f0*/  FMUL R15, R38.reuse, R15 ;  /* 0x0000000f260f7220 */ /* 0x040fe20000400000 */
[--C-:B------:R-:W-:Y:S01]  /*7600*/  HADD2.F32 R55, -RZ, R56.reuse.H0_H0 ;  /* 0x20000038ff377230 */ /* 0x100fe20000004100 */
[----:B------:R-:W-:Y:S01]  /*7610*/  F2FP.SATFINITE.E5M2.F32.PACK_AB_MERGE_C R105, R5, R4, R106 ;  /* 0x000000040569723e */ /* 0x000fe2000480606a */
[C---:B------:R-:W-:Y:S01]  /*7620*/  FFMA R10, R41.reuse, R51, R10 ;  /* 0x00000033290a7223 */ /* 0x040fe2000000000a */
[C---:B------:R-:W-:Y:S01]  /*7630*/  FFMA R15, R41.reuse, R52, R15 ;  /* 0x00000034290f7223 */ /* 0x040fe2000000000f */
[C---:B------:R-:W-:Y:S01]  /*7640*/  FFMA R12, R41.reuse, R53, R12 ;  /* 0x00000035290c7223 */ /* 0x040fe2000000000c */
[C---:B------:R-:W-:Y:S01]  /*7650*/  FFMA R13, R41.reuse, R54, R13 ;  /* 0x00000036290d7223 */ /* 0x040fe2000000000d */
[----:B------:R-:W-:Y:S02]  /*7660*/  HADD2.F32 R56, -RZ, R56.H1_H1 ;  /* 0x30000038ff387230 */ /* 0x000fe40000004100 */
[C---:B------:R-:W-:Y:S01]  /*7670*/  FMUL R14, R38.reuse, R18 ;  /* 0x00000012260e7220 */ /* 0x040fe20000400000 */
[C---:B------:R-:W-:Y:S01]  /*7680*/  FMUL R19, R38.reuse, R19 ;  /* 0x0000001326137220 */ /* 0x040fe20000400000 */
[--C-:B------:R-:W-:Y:S02]  /*7690*/  HADD2.F32 R59, -RZ, R60.reuse.H0_H0 ;  /* 0x2000003cff3b7230 */ /* 0x100fe40000004100 */
[C---:B------:R-:W-:Y:S01]  /*76a0*/  FMUL R18, R38.reuse, R22 ;  /* 0x0000001626127220 */ /* 0x040fe20000400000 */
[C---:B------:R-:W-:Y:S01]  /*76b0*/  FFMA R14, R41.reuse, R55, R14 ;  /* 0x00000037290e7223 */ /* 0x040fe2000000000e */
[----:B------:R-:W-:Y:S02]  /*76c0*/  HADD2.F32 R60, -RZ, R60.H1_H1 ;  /* 0x3000003cff3c7230 */ /* 0x000fe40000004100 */
        /* <DEDUP_REMOVED lines=8> */
[C---:B------:R-:W-:Y:S01]  /*7750*/  FFMA R23, R41.reuse, R60, R23 ;  /* 0x0000003c29177223 */ /* 0x040fe20000000017 */
[C---:B------:R-:W-:Y:S01]  /*7760*/  FMUL R27, R38.reuse, R27 ;  /* 0x0000001b261b7220 */ /* 0x040fe20000400000 */
[C---:B------:R-:W-:Y:S01]  /*7770*/  FFMA R20, R41.reuse, R61, R20 ;  /* 0x0000003d29147223 */ /* 0x040fe20000000014 */
[C---:B------:R-:W-:Y:S01]  /*7780*/  FFMA R21, R41.reuse, R62, R21 ;  /* 0x0000003e29157223 */ /* 0x040fe20000000015 */
[--C-:B------:R-:W-:Y:S02]  /*7790*/  HADD2.F32 R67, -RZ, R68.reuse.H0_H0 ;  /* 0x20000044ff437230 */ /* 0x100fe40000004100 */
[----:B------:R-:W-:Y:S01]  /*77a0*/  FFMA R22, R41, R63, R22 ;  /* 0x0000003f29167223 */ /* 0x000fe20000000016 */
[----:B------:R-:W-:Y:S02]  /*77b0*/  HADD2.F32 R68, -RZ, R68.H1_H1 ;  /* 0x30000044ff447230 */ /* 0x000fe40000004100 */
[C---:B------:R-:W-:Y:S01]  /*77c0*/  FMUL R26, R38.reuse, R30 ;  /* 0x0000001e261a7220 */ /* 0x040fe20000400000 */
[----:B------:R-:W-:Y:S01]  /*77d0*/  F2FP.SATFINITE.E5M2.F32.PACK_AB_MERGE_C R107, R15, R10, RZ ;  /* 0x0000000a0f6b723e */ /* 0x000fe200048060ff */
        /* <DEDUP_REMOVED lines=8> */
[----:B------:R-:W-:Y:S01]  /*7860*/  F2FP.SATFINITE.E5M2.F32.PACK_AB_MERGE_C R106, R9, R8, R107 ;  /* 0x00000008096a723e */ /* 0x000fe2000480606b */
[----:B------:R-:W-:Y:S01]  /*7870*/  FFMA R31, R41, R68, R31 ;  /* 0x00000044291f7223 */ /* 0x000fe2000000001f */
[----:B------:R-:W-:Y:S01]  /*7880*/  FMUL R35, R38, R35 ;  /* 0x0000002326237220 */ /* 0x000fe20000400000 */
[----:B------:R-:W-:Y:S01]  /*7890*/  F2FP.SATFINITE.E5M2.F32.PACK_AB_MERGE_C R107, R19, R14, RZ ;  /* 0x0000000e136b723e */ /* 0x000fe200048060ff */
[C---:B------:R-:W-:Y:S01]  /*78a0*/  FFMA R28, R41.reuse, R69, R28 ;  /* 0x00000045291c7223 */ /* 0x040fe2000000001c */
[C---:B------:R-:W-:Y:S01]  /*78b0*/  FFMA R29, R41.reuse, R70, R29 ;  /* 0x00000046291d7223 */ /* 0x040fe2000000001d */
[C---:B------:R-:W-:Y:S01]  /*78c0*/  FFMA R30, R41.reuse, R43, R30 ;  /* 0x0000002b291e7223 */ /* 0x040fe2000000001e */
[----:B------:R-:W-:Y:S01]  /*78d0*/  FFMA R35, R41, R40, R35 ;  /* 0x0000002829237223 */ /* 0x000fe20000000023 */
        /* <DEDUP_REMOVED lines=21> */
[----:B------:R-:W-:Y:S02]  /*7a30*/  UIADD3 UR4, UP0, UPT, UR62, 0x680, URZ ;  /* 0x000006803e047890 */ /* 0x000fe4000ff1e0ff */
[----:B------:R-:W-:Y:S02]  /*7a40*/  UIADD3 UR9, UPT, UPT, UR49, 0x40, URZ ;  /* 0x0000004031097890 */ /* 0x000fe4000fffe0ff */
[----:B------:R-:W-:Y:S02]  /*7a50*/  UIADD3 UR8, UPT, UPT, UR44, 0x5200, URZ ;  /* 0x000052002c087890 */ /* 0x000fe4000fffe0ff */
[----:B------:R-:W-:Y:S01]  /*7a60*/  UIADD3.X UR5, UPT, UPT, URZ, UR63, URZ, UP0, !UPT ;  /* 0x0000003fff057290 */ /* 0x000fe200087fe4ff */
[----:B------:R-:W-:Y:S01]  /*7a70*/  UMOV UR10, UR50 ;  /* 0x00000032000a7c82 */ /* 0x000fe20008000000 */
[----:B------:R-:W-:Y:S07]  /*7a80*/  UMOV UR11, UR36 ;  /* 0x00000024000b7c82 */ /* 0x000fee0008000000 */
[----:B------:R2:W-:Y:S01]  /*7a90*/  UTMASTG.3D [UR8], [UR4] ;  /* 0x00000008040073b5 */ /* 0x0005e20008010000 */
[----:B------:R0:W-:Y:S01]  /*7aa0*/  UTMACMDFLUSH ;  /* 0x00000000000079b7 */ /* 0x0001e20000000000 */
[----:B--2---:R-:W-:Y:S04]  /*7ab0*/  DEPBAR.LE SB0, 0x1 ;  /* 0x000080400000791a */ /* 0x004fe80000000000 */
.L_x_113:
[----:B------:R-:W-:Y:S05]  /*7ac0*/  BSYNC.RECONVERGENT B0 ;  /* 0x0000000000007941 */ /* 0x000fea0003800200 */
.L_x_112:
        /* <DEDUP_REMOVED lines=16> */
.L_x_117:
[----:B------:R-:W-:Y:S05]  /*7bd0*/  BSYNC B0 ;  /* 0x0000000000007941 */ /* 0x000fea0003800000 */
.L_x_116:
        /* <DEDUP_REMOVED lines=17> */
.L_x_115:
[----:B------:R-:W-:Y:S05]  /*7cf0*/  BSYNC B1 ;  /* 0x0000000000017941 */ /* 0x000fea0003800000 */
.L_x_114:
        /* <DEDUP_REMOVED lines=21> */
.L_x_119:
        /* <DEDUP_REMOVED lines=18> */
[----:B------:R-:W-:Y:S01]  /*7f70*/  ISETP.NE.AND P6, PT, R102, RZ, PT ;  /* 0x000000ff6600720c */ /* 0x000fe20003fc5270 */
[--C-:B------:R-:W-:Y:S01]  /*7f80*/  HADD2.F32 R49, -RZ, R50.reuse.H0_H0 ;  /* 0x20000032ff317230 */ /* 0x100fe20000004100 */
[----:B----4-:R-:W-:Y:S01]  /*7f90*/  F2FP.F16.E5M2.UNPACK_B R58, R76 ;  /* 0x0000004cff3a723e */ /* 0x010fe200020004ff */
[----:B------:R-:W-:Y:S01]  /*7fa0*/  HADD2.F32 R50, -RZ, R50.H1_H1 ;  /* 0x30000032ff327230 */ /* 0x000fe20000004100 */
[----:B------:R-:W-:Y:S01]  /*7fb0*/  F2FP.F16.E5M2.UNPACK_B R62, R77 ;  /* 0x0000004dff3e723e */ /* 0x000fe200020004ff */
[--C-:B------:R-:W-:Y:S01]  /*7fc0*/  HADD2.F32 R53, -RZ, R54.reuse.H0_H0 ;  /* 0x20000036ff357230 */ /* 0x100fe20000004100 */
[----:B------:R-:W-:Y:S01]  /*7fd0*/  F2FP.F16.E5M2.UNPACK_B R66, R78 ;  /* 0x0000004eff42723e */ /* 0x000fe200020004ff */
[----:B------:R-:W-:Y:S01]  /*7fe0*/  HADD2.F32 R54, -RZ, R54.H1_H1 ;  /* 0x30000036ff367230 */ /* 0x000fe20000004100 */
[----:B------:R-:W-:Y:S01]  /*7ff0*/  F2FP.F16.E5M2.UNPACK_B R70, R79 ;  /* 0x0000004fff46723e */ /* 0x000fe200020004ff */
[--C-:B------:R-:W-:Y:S01]  /*8000*/  HADD2.F32 R57, -RZ, R58.reuse.H0_H0 ;  /* 0x2000003aff397230 */ /* 0x100fe20000004100 */
[----:B------:R-:W-:Y:S01]  /*8010*/  F2FP.F16.E5M2.UNPACK_B R56, R75.H1 ;  /* 0x0000004bff38723e */ /* 0x000fe200030004ff */
[----:B------:R-:W-:Y:S01]  /*8020*/  HADD2.F32 R58, -RZ, R58.H1_H1 ;  /* 0x3000003aff3a7230 */ /* 0x000fe20000004100 */
[----:B------:R-:W-:Y:S01]  /*8030*/  F2FP.F16.E5M2.UNPACK_B R60, R76.H1 ;  /* 0x0000004cff3c723e */ /* 0x000fe200030004ff */
[--C-:B------:R-:W-:Y:S01]  /*8040*/  HADD2.F32 R61, -RZ, R62.reuse.H0_H0 ;  /* 0x2000003eff3d7230 */ /* 0x100fe20000004100 */
[----:B------:R-:W-:Y:S01]  /*8050*/  F2FP.F16.E5M2.UNPACK_B R64, R77.H1 ;  /* 0x0000004dff40723e */ /* 0x000fe200030004ff */
[----:B------:R-:W-:Y:S01]  /*8060*/  HADD2.F32 R62, -RZ, R62.H1_H1 ;  /* 0x3000003eff3e7230 */ /* 0x000fe20000004100 */
[----:B------:R-:W-:Y:S01]  /*8070*/  F2FP.F16.E5M2.UNPACK_B R68, R78.H1 ;  /* 0x0000004eff44723e */ /* 0x000fe200030004ff */
        /* <DEDUP_REMOVED lines=112> */
[----:B------:R-:W-:Y:S02]  /*8780*/  UIADD3 UR4, UPT, UPT, UR44, 0x4200, URZ ;  /* 0x000042002c047890 */ /* 0x000fe4000fffe0ff */
[----:B------:R-:W-:Y:S01]  /*8790*/  UIADD3 UR9, UPT, UPT, UR49, 0x80, URZ ;  /* 0x0000008031097890 */ /* 0x000fe2000fffe0ff */
[----:B------:R-:W-:Y:S01]  /*87a0*/  UMOV UR10, UR50 ;  /* 0x00000032000a7c82 */ /* 0x000fe20008000000 */
[----:B------:R-:W-:Y:S02]  /*87b0*/  UMOV UR11, UR36 ;  /* 0x00000024000b7c82 */ /* 0x000fe40008000000 */
        /* <DEDUP_REMOVED lines=8> */
.L_x_121:
[----:B------:R-:W-:Y:S05]  /*8840*/  BSYNC.RECONVERGENT B0 ;  /* 0x0000000000007941 */ /* 0x000fea0003800200 */
.L_x_120:
        /* <DEDUP_REMOVED lines=16> */
.L_x_125:
[----:B------:R-:W-:Y:S05]  /*8950*/  BSYNC B0 ;  /* 0x0000000000007941 */ /* 0x000fea0003800000 */
.L_x_124:
        /* <DEDUP_REMOVED lines=17> */
.L_x_123:
[----:B------:R-:W-:Y:S05]  /*8a70*/  BSYNC B1 ;  /* 0x0000000000017941 */ /* 0x000fea0003800000 */
.L_x_122:
        /* <DEDUP_REMOVED lines=21> */
.L_x_127:
[----:B------:R-:W-:Y:S01]  /*8bd0*/  ISETP.NE.AND P0, PT, R97, RZ, PT ;  /* 0x000000ff6100720c */ /* 0x000fe20003f05270 */
[----:B------:R-:W-:Y:S05]  /*8be0*/  WARPSYNC.ALL ;  /* 0x0000000000007948 */ /* 0x000fea0003800000 */
[----:B------:R-:W-:Y:S01]  /*8bf0*/  R2UR UR4, R39 ;  /* 0x00000000270472ca */ /* 0x000fe200000e0000 */
[----:B------:R-:W2:Y:S01]  /*8c00*/  S2UR UR6, SR_CgaCtaId ;  /* 0x00000000000679c3 */ /* 0x000ea20000008800 */
[-C--:B------:R-:W-:Y:S01]  /*8c10*/  F2FP.F16.E5M2.UNPACK_B R42, R72.reuse ;  /* 0x00000048ff2a723e */ /* 0x080fe200020004ff */
[----:B------:R-:W-:Y:S01]  /*8c20*/  BSSY.RECONVERGENT B0, `(.L_x_128) ;  /* 0x000009b000007945 */ /* 0x000fe20003800200 */
[----:B------:R-:W-:Y:S02]  /*8c30*/  F2FP.F16.E5M2.UNPACK_B R72, R72.H1 ;  /* 0x00000048ff48723e */ /* 0x000fe400030004ff */
[-C--:B------:R-:W-:Y:S01]  /*8c40*/  F2FP.F16.E5M2.UNPACK_B R46, R73.reuse ;  /* 0x00000049ff2e723e */ /* 0x080fe200020004ff */
[--C-:B------:R-:W-:Y:S01]  /*8c50*/  HADD2.F32 R40, -RZ, R42.reuse.H0_H0 ;  /* 0x2000002aff287230 */ /* 0x100fe20000004100 */
[----:B------:R-:W-:Y:S01]  /*8c60*/  F2FP.F16.E5M2.UNPACK_B R73, R73.H1 ;  /* 0x00000049ff49723e */ /* 0x000fe200030004ff */
[----:B------:R-:W-:Y:S01]  /*8c70*/  HADD2.F32 R42, -RZ, R42.H1_H1 ;  /* 0x3000002aff2a7230 */ /* 0x000fe20000004100 */
[-C--:B------:R-:W-:Y:S01]  /*8c80*/  F2FP.F16.E5M2.UNPACK_B R50, R74.reuse ;  /* 0x0000004aff32723e */ /* 0x080fe200020004ff */
[----:B------:R-:W-:Y:S01]  /*8c90*/  HADD2.F32 R43, -RZ, R72.H0_H0 ;  /* 0x20000048ff2b7230 */ /* 0x000fe20000004100 */
[----:B------:R-:W-:Y:S01]  /*8ca0*/  F2FP.F16.E5M2.UNPACK_B R74, R74.H1 ;  /* 0x0000004aff4a723e */ /* 0x000fe200030004ff */
[----:B------:R-:W-:Y:S01]  /*8cb0*/  LDTM.16dp32bit_t0_t15.x32 R4, tmem[UR4+0xc0] ;  /* 0x0000c004000479ee */ /* 0x000fe20008a80000 */
[----:B------:R-:W3:Y:S01]  /*8cc0*/  LDTM.16dp32bit_t16_t31.x32 R4, tmem[UR4+0xe0] ;  /* 0x0000e004000479ee */ /* 0x000ee20008aa0000 */
[----:B------:R-:W-:Y:S01]  /*8cd0*/  NOP ;  /* 0x0000000000007918 */ /* 0x000fe20000000000 */
[--C-:B------:R-:W-:Y:S01]  /*8ce0*/  HADD2.F32 R45, -RZ, R46.reuse.H0_H0 ;  /* 0x2000002eff2d7230 */ /* 0x100fe20000004100 */
[----:B------:R-:W-:Y:S01]  /*8cf0*/  R2UR UR5, R71 ;  /* 0x00000000470572ca */ /* 0x000fe200000e0000 */
[----:B------:R-:W-:Y:S01]  /*8d00*/  HADD2.F32 R46, -RZ, R46.H1_H1 ;  /* 0x3000002eff2e7230 */ /* 0x000fe20000004100 */
[----:B------:R-:W-:Y:S01]  /*8d10*/  F2FP.F16.E5M2.UNPACK_B R54, R75 ;  /* 0x0000004bff36723e */ /* 0x000fe200020004ff */
        /* <DEDUP_REMOVED lines=10> */
[----:B------:R-:W-:Y:S01]  /*8dc0*/  UIADD3 UR4, UPT, UPT, UR5, 0xc0, URZ ;  /* 0x000000c005047890 */ /* 0x000fe2000fffe0ff */
[----:B------:R-:W-:Y:S01]  /*8dd0*/  HADD2.F32 R59, -RZ, R58.H1_H1 ;  /* 0x3000003aff3b7230 */ /* 0x000fe20000004100 */
[----:B------:R-:W-:Y:S01]  /*8de0*/  F2FP.F16.E5M2.UNPACK_B R76, R76.H1 ;  /* 0x0000004cff4c723e */ /* 0x000fe200030004ff */
[--C-:B------:R-:W-:Y:S01]  /*8df0*/  HADD2.F32 R60, -RZ, R62.reuse.H0_H0 ;  /* 0x2000003eff3c7230 */ /* 0x100fe20000004100 */
[----:B------:R-:W-:Y:S01]  /*8e00*/  F2FP.F16.E5M2.UNPACK_B R77, R77.H1 ;  /* 0x0000004dff4d723e */ /* 0x000fe200030004ff */
[----:B------:R-:W-:Y:S01]  /*8e10*/  HADD2.F32 R63, -RZ, R62.H1_H1 ;  /* 0x3000003eff3f7230 */ /* 0x000fe20000004100 */
[----:B------:R-:W-:Y:S01]  /*8e20*/  F2FP.F16.E5M2.UNPACK_B R78, R78.H1 ;  /* 0x0000004eff4e723e */ /* 0x000fe200030004ff */
[--C-:B------:R-:W-:Y:S01]  /*8e30*/  HADD2.F32 R64, -RZ, R66.reuse.H0_H0 ;  /* 0x20000042ff407230 */ /* 0x100fe20000004100 */
[----:B--2---:R-:W-:Y:S01]  /*8e40*/  UPRMT UR4, UR6, 0x654, UR4 ;  /* 0x0000065406047896 */ /* 0x004fe20008000004 */
        /* <DEDUP_REMOVED lines=8> */
[----:B------:R-:W-:Y:S01]  /*8ed0*/  SYNCS.ARRIVE.TRANS64.RED.A1T0 RZ, [UR4], RZ ;  /* 0x000000ffffff79a7 */ /* 0x000fe20008100404 */
[C---:B------:R-:W-:Y:S01]  /*8ee0*/  FMUL R16, R38.reuse, R16 ;  /* 0x0000001026107220 */ /* 0x040fe20000400000 */
[C---:B------:R-:W-:Y:S01]  /*8ef0*/  FMUL R17, R38.reuse, R17 ;  /* 0x0000001126117220 */ /* 0x040fe20000400000 */
[C---:B------:R-:W-:Y:S01]  /*8f00*/  FMUL R0, R38.reuse, R20 ;  /* 0x0000001426007220 */ /* 0x040fe20000400000 */
[C---:B------:R-:W-:Y:S01]  /*8f10*/  FMUL R2, R38.reuse, R21 ;  /* 0x0000001526027220 */ /* 0x040fe20000400000 */
[C---:B------:R-:W-:Y:S01]  /*8f20*/  FMUL R20, R38.reuse, R25 ;  /* 0x0000001926147220 */ /* 0x040fe20000400000 */
[----:B------:R-:W-:Y:S02]  /*8f30*/  HADD2.F32 R67, -RZ, R66.H1_H1 ;  /* 0x30000042ff437230 */ /* 0x000fe40000004100 */
[C---:B------:R-:W-:Y:S01]  /*8f40*/  FMUL R6, R38.reuse, R6 ;  /* 0x0000000626067220 */ /* 0x040fe20000400000 */
[----:B------:R-:W-:Y:S02]  /*8f50*/  HADD2.F32 R44, -RZ, R72.H1_H1 ;  /* 0x30000048ff2c7230 */ /* 0x000fe40000004100 */
[C---:B------:R-:W-:Y:S01]  /*8f60*/  FMUL R7, R38.reuse, R7 ;  /* 0x0000000726077220 */ /* 0x040fe20000400000 */
[--C-:B------:R-:W-:Y:S02]  /*8f70*/  HADD2.F32 R47, -RZ, R73.reuse.H0_H0 ;  /* 0x20000049ff2f7230 */ /* 0x100fe40000004100 */
[C---:B------:R-:W-:Y:S01]  /*8f80*/  FFMA R6, R41.reuse, R43, R6 ;  /* 0x0000002b29067223 */ /* 0x040fe20000000006 */
[--C-:B------:R-:W-:Y:S02]  /*8f90*/  HADD2.F32 R40, -RZ, R68.reuse.H0_H0 ;  /* 0x20000044ff287230 */ /* 0x100fe40000004100 */
[C---:B------:R-:W-:Y:S01]  /*8fa0*/  FFMA R7, R41.reuse, R44, R7 ;  /* 0x0000002c29077223 */ /* 0x040fe20000000007 */
[C---:B------:R-:W-:Y:S01]  /*8fb0*/  FFMA R8, R41.reuse, R45, R8 ;  /* 0x0000002d29087223 */ /* 0x040fe20000000008 */
[----:B------:R-:W-:Y:S01]  /*8fc0*/  FFMA R9, R41, R46, R9 ;  /* 0x0000002e29097223 */ /* 0x000fe20000000009 */
[----:B------:R-:W-:Y:S02]  /*8fd0*/  HADD2.F32 R43, -RZ, R68.H1_H1 ;  /* 0x30000044ff2b7230 */ /* 0x000fe40000004100 */
[C---:B------:R-:W-:Y:S01]  /*8fe0*/  FMUL R10, R38.reuse, R10 ;  /* 0x0000000a260a7220 */ /* 0x040fe20000400000 */
[----:B------:R-:W-:Y:S01]  /*8ff0*/  HADD2.F32 R48, -RZ, R73.H1_H1 ;  /* 0x30000049ff307230 */ /* 0x000fe20000004100 */
[----:B------:R-:W-:Y:S01]  /*9000*/  F2FP.SATFINITE.E5M2.F32.PACK_AB_MERGE_C R100, R7, R6, RZ ;  /* 0x000000060764723e */ /* 0x000fe200048060ff */
[C---:B------:R-:W-:Y:S01]  /*9010*/  FMUL R7, R38.reuse, R24 ;  /* 0x0000001826077220 */ /* 0x040fe20000400000 */
[----:B------:R-:W-:Y:S01]  /*9020*/  FFMA R10, R41, R47, R10 ;  /* 0x0000002f290a7223 */ /* 0x000fe2000000000a */
[C---:B------:R-:W-:Y:S01]  /*9030*/  FMUL R24, R38.reuse, R29 ;  /* 0x0000001d26187220 */ /* 0x040fe20000400000 */
[----:B------:R-:W-:Y:S01]  /*9040*/  F2FP.SATFINITE.E5M2.F32.PACK_AB_MERGE_C R100, R5, R4, R100 ;  /* 0x000000040564723e */ /* 0x000fe20004806064 */
[C---:B------:R-:W-:Y:S01]  /*9050*/  FMUL R11, R38.reuse, R11 ;  /* 0x0000000b260b7220 */ /* 0x040fe20000400000 */
[--C-:B------:R-:W-:Y:S02]  /*9060*/  HADD2.F32 R51, -RZ, R74.reuse.H0_H0 ;  /* 0x2000004aff337230 */ /* 0x100fe40000004100 */
[C---:B------:R-:W-:Y:S01]  /*9070*/  FMUL R14, R38.reuse, R14 ;  /* 0x0000000e260e7220 */ /* 0x040fe20000400000 */
[----:B------:R-:W-:Y:S02]  /*9080*/  HADD2.F32 R52, -RZ, R74.H1_H1 ;  /* 0x3000004aff347230 */ /* 0x000fe40000004100 */
[C---:B------:R-:W-:Y:S01]  /*9090*/  FFMA R11, R41.reuse, R48, R11 ;  /* 0x00000030290b7223 */ /* 0x040fe2000000000b */
[C---:B------:R-:W-:Y:S01]  /*90a0*/  FFMA R12, R41.reuse, R49, R12 ;  /* 0x00000031290c7223 */ /* 0x040fe2000000000c */
[C---:B------:R-:W-:Y:S01]  /*90b0*/  FFMA R13, R41.reuse, R50, R13 ;  /* 0x00000032290d7223 */ /* 0x040fe2000000000d */
[----:B------:R-:W-:Y:S01]  /*90c0*/  FFMA R14, R41, R51, R14 ;  /* 0x00000033290e7223 */ /* 0x000fe2000000000e */
[C---:B------:R-:W-:Y:S01]  /*90d0*/  FMUL R15, R38.reuse, R15 ;  /* 0x0000000f260f7220 */ /* 0x040fe20000400000 */
[--C-:B------:R-:W-:Y:S01]  /*90e0*/  HADD2.F32 R55, -RZ, R75.reuse.H0_H0 ;  /* 0x2000004bff377230 */ /* 0x100fe20000004100 */
[----:B------:R-:W-:Y:S01]  /*90f0*/  F2FP.SATFINITE.E5M2.F32.PACK_AB_MERGE_C R101, R11, R10, RZ ;  /* 0x0000000a0b65723e */ /* 0x000fe200048060ff */
[----:B------:R-:W-:Y:S02]  /*9100*/  HADD2.F32 R56, -RZ, R75.H1_H1 ;  /* 0x3000004bff387230 */ /* 0x000fe40000004100 */
[C---:B------:R-:W-:Y:S01]  /*9110*/  FFMA R15, R41.reuse, R52, R15 ;  /* 0x00000034290f7223 */ /* 0x040fe2000000000f */
[----:B------:R-:W-:Y:S01]  /*9120*/  FFMA R16, R41, R53, R16 ;  /* 0x0000003529107223 */ /* 0x000fe20000000010 */
[----:B------:R-:W-:Y:S01]  /*9130*/  F2FP.SATFINITE.E5M2.F32.PACK_AB_MERGE_C R101, R9, R8, R101 ;  /* 0x000000080965723e */ /* 0x000fe20004806065 */
[----:B------:R-:W-:Y:S01]  /*9140*/  FFMA R17, R41, R54, R17 ;  /* 0x0000003629117223 */ /* 0x000fe20000000011 */
[C---:B------:R-:W-:Y:S01]  /*9150*/  FMUL R18, R38.reuse, R18 ;  /* 0x0000001226127220 */ /* 0x040fe20000400000 */
[----:B------:R-:W-:Y:S01]  /*9160*/  F2FP.SATFINITE.E5M2.F32.PACK_AB_MERGE_C R102, R15, R14, RZ ;  /* 0x0000000e0f66723e */ /* 0x000fe200048060ff */
[C---:B------:R-:W-:Y:S01]  /*9170*/  FMUL R19, R38.reuse, R19 ;  /* 0x0000001326137220 */ /* 0x040fe20000400000 */
[--C-:B------:R-:W-:Y:S02]  /*9180*/  HADD2.F32 R58, -RZ, R76.reuse.H0_H0 ;  /* 0x2000004cff3a7230 */ /* 0x100fe40000004100 */
[----:B------:R-:W-:Y:S01]  /*9190*/  FFMA R18, R41, R55, R18 ;  /* 0x0000003729127223 */ /* 0x000fe20000000012 */
[----:B------:R-:W-:Y:S01]  /*91a0*/  F2FP.SATFINITE.E5M2.F32.PACK_AB_MERGE_C R102, R13, R12, R102 ;  /* 0x0000000c0d66723e */ /* 0x000fe20004806066 */
[C---:B------:R-:W-:Y:S01]  /*91b0*/  FFMA R19, R41.reuse, R56, R19 ;  /* 0x0000003829137223 */ /* 0x040fe20000000013 */
[----:B------:R-:W-:Y:S02]  /*91c0*/  HADD2.F32 R61, -RZ, R76.H1_H1 ;  /* 0x3000004cff3d7230 */ /* 0x000fe40000004100 */
[C---:B------:R-:W-:Y:S01]  /*91d0*/  FMUL R3, R38.reuse, R22 ;  /* 0x0000001626037220 */ /* 0x040fe20000400000 */
        /* <DEDUP_REMOVED lines=10> */
[C---:B------:R-:W-:Y:S01]  /*9280*/  FMUL R23, R38.reuse, R28 ;  /* 0x0000001c26177220 */ /* 0x040fe20000400000 */
[----:B------:R-:W-:Y:S01]  /*9290*/  F2FP.F16.E5M2.UNPACK_B R79, R79.H1 ;  /* 0x0000004fff4f723e */ /* 0x000fe200030004ff */
        /* <DEDUP_REMOVED lines=9> */
[C---:B------:R-:W-:Y:S01]  /*9330*/  FFMA R24, R41.reuse, R67, R24 ;  /* 0x0000004329187223 */ /* 0x040fe20000000018 */
[C---:B------:R-:W-:Y:S01]  /*9340*/  FMUL R28, R38.reuse, R33 ;  /* 0x00000021261c7220 */ /* 0x040fe20000400000 */
[--C-:B------:R-:W-:Y:S02]  /*9350*/  HADD2.F32 R42, -RZ, R79.reuse.H0_H0 ;  /* 0x2000004fff2a7230 */ /* 0x100fe40000004100 */
[C---:B------:R-:W-:Y:S01]  /*9360*/  FFMA R25, R41.reuse, R66, R25 ;  /* 0x0000004229197223 */ /* 0x040fe20000000019 */
[----:B------:R-:W-:Y:S02]  /*9370*/  HADD2.F32 R71, -RZ, R79.H1_H1 ;  /* 0x3000004fff477230 */ /* 0x000fe40000004100 */
[C---:B------:R-:W-:Y:S01]  /*9380*/  FMUL R29, R38.reuse, R34 ;  /* 0x00000022261d7220 */ /* 0x040fe20000400000 */
        /* <DEDUP_REMOVED lines=9> */
[----:B-1----:R-:W-:Y:S01]  /*9420*/  F2FP.SATFINITE.E5M2.F32.PACK_AB_MERGE_C R105, R22, R21, RZ ;  /* 0x000000151669723e */ /* 0x002fe200048060ff */
[----:B------:R1:W-:Y:S01]  /*9430*/  STS.128 [R84+UR44+0x5200], R100 ;  /* 0x0052006454007988 */ /* 0x0003e20008000c2c */
[----:B------:R-:W-:Y:S02]  /*9440*/  F2FP.SATFINITE.E5M2.F32.PACK_AB_MERGE_C R64, R26, R25, RZ ;  /* 0x000000191a40723e */ /* 0x000fe400048060ff */
[----:B------:R-:W-:Y:S02]  /*9450*/  F2FP.SATFINITE.E5M2.F32.PACK_AB_MERGE_C R67, R30, R29, RZ ;  /* 0x0000001d1e43723e */ /* 0x000fe400048060ff */
[----:B------:R-:W-:Y:S02]  /*9460*/  F2FP.SATFINITE.E5M2.F32.PACK_AB_MERGE_C R104, R2, R0, R3 ;  /* 0x000000000268723e */ /* 0x000fe40004806003 */
[----:B------:R-:W-:Y:S02]  /*9470*/  F2FP.SATFINITE.E5M2.F32.PACK_AB_MERGE_C R105, R20, R7, R105 ;  /* 0x000000071469723e */ /* 0x000fe40004806069 */
[----:B------:R-:W-:Y:S02]  /*9480*/  F2FP.SATFINITE.E5M2.F32.PACK_AB_MERGE_C R106, R24, R23, R64 ;  /* 0x00000017186a723e */ /* 0x000fe40004806040 */
[----:B------:R-:W-:Y:S02]  /*9490*/  F2FP.SATFINITE.E5M2.F32.PACK_AB_MERGE_C R107, R28, R27, R67 ;  /* 0x0000001b1c6b723e */ /* 0x000fe40004806043 */
[----:B------:R-:W-:Y:S03]  /*94a0*/  IADD3 R36, PT, PT, R36, 0x1, RZ ;  /* 0x0000000124247810 */ /* 0x000fe60007ffe0ff */
        /* <DEDUP_REMOVED lines=18> */
.L_x_129:
[----:B------:R-:W-:Y:S05]  /*95d0*/  BSYNC.RECONVERGENT B0 ;  /* 0x0000000000007941 */ /* 0x000fea0003800200 */
.L_x_128:
[----:B------:R-:W-:Y:S01]  /*95e0*/  R2UR UR4, R87 ;  /* 0x00000000570472ca */ /* 0x000fe200000e0000 */
[----:B------:R-:W-:Y:S01]  /*95f0*/  BAR.SYNC.DEFER_BLOCKING 0x1, 0x80 ;  /* 0x0042000000007b1d */ /* 0x000fe20000010000 */
[C---:B------:R-:W-:Y:S01]  /*9600*/  ISETP.NE.AND P0, PT, R89.reuse, 0x2, PT ;  /* 0x000000025900780c */ /* 0x040fe20003f05270 */
[----:B------:R-:W-:Y:S01]  /*9610*/  UISETP.NE.AND UP0, UPT, UR45, URZ, UPT ;  /* 0x000000ff2d00728c */ /* 0x000fe2000bf05270 */
[----:B------:R-:W-:Y:S01]  /*9620*/  ISETP.NE.AND P1, PT, R36, 0x4, PT ;  /* 0x000000042400780c */ /* 0x000fe20003f25270 */
[----:B------:R-:W-:Y:S01]  /*9630*/  UIADD3 UR16, UPT, UPT, UR38, UR59, URZ ;  /* 0x0000003b26107290 */ /* 0x000fe2000fffe0ff */
[----:B------:R-:W-:Y:S02]  /*9640*/  SEL R5, RZ, 0x1, P0 ;  /* 0x00000001ff057807 */ /* 0x000fe40000000000 */
[----:B------:R-:W-:Y:S02]  /*9650*/  SEL R3, RZ, 0x1, P1 ;  /* 0x00000001ff037807 */ /* 0x000fe40000800000 */
[----:B------:R-:W-:Y:S02]  /*9660*/  LOP3.LUT R92, R92, R5, RZ, 0x3c, !PT ;  /* 0x000000055c5c7212 */ /* 0x000fe400078e3cff */
[----:B------:R-:W-:Y:S01]  /*9670*/  LOP3.LUT R94, R94, R3, RZ, 0x3c, !PT ;  /* 0x000000035e5e7212 */ /* 0x000fe200078e3cff */
[----:B------:R-:W-:Y:S01]  /*9680*/  UIADD3 UR20, UPT, UPT, UR37, UR4, URZ ;  /* 0x0000000425147290 */ /* 0x000fe2000fffe0ff */
[----:B------:R-:W-:Y:S02]  /*9690*/  SEL R89, R89, RZ, P0 ;  /* 0x000000ff59597207 */ /* 0x000fe40000000000 */
[----:B------:R-:W-:Y:S01]  /*96a0*/  SEL R36, R36, RZ, P1 ;  /* 0x000000ff24247207 */ /* 0x000fe20000800000 */
[----:B------:R-:W-:Y:S01]  /*96b0*/  UMOV UR36, UR58 ;  /* 0x0000003a00247c82 */ /* 0x000fe20008000000 */
[----:B------:R-:W-:Y:S07]  /*96c0*/  BRA.U UP0, `(.L_x_130) ;  /* 0xffffffb900e07547 */ /* 0x000fee000b83ffff */
[----:B------:R-:W-:Y:S05]  /*96d0*/  EXIT ;  /* 0x000000000000794d */ /* 0x000fea0003800000 */
.L_x_24:
[----:B-1----:R1:W2:Y:S02]  /*96e0*/  SYNCS.PHASECHK.TRANS64.TRYWAIT P0, [R0+URZ+0xf0], R3 ;  /* 0x0000f003000075a7 */ /* 0x0022a400080011ff */
[----:B--2---:R-:W-:Y:S05]  /*96f0*/  @!P0 NANOSLEEP.SYNCS 0x989680 ;  /* 0x009896800000895d */ /* 0x004fea0003900000 */
[----:B------:R-:W2:Y:S02]  /*9700*/  @!P0 SYNCS.PHASECHK.TRANS64 P0, [R0+URZ+0xf0], R3 ;  /* 0x0000f003000085a7 */ /* 0x000ea400080010ff */
[----:B--2---:R-:W-:Y:S05]  /*9710*/  @!P0 BRA `(.L_x_24) ;  /* 0xfffffffc00f08947 */ /* 0x004fea000383ffff */
[----:B------:R-:W-:Y:S05]  /*9720*/  BRA `(.L_x_131) ;  /* 0xffffff8000b47947 */ /* 0x000fea000383ffff */
.L_x_27:
[----:B-1----:R-:W-:-:S07]  /*9730*/  MOV R0, UR33 ;  /* 0x0000002100007c02 */ /* 0x002fce0008000f00 */
.L_x_132:
[----:B-1----:R1:W2:Y:S02]  /*9740*/  SYNCS.PHASECHK.TRANS64.TRYWAIT P0, [R0+URZ+0x18], R3 ;  /* 0x00001803000075a7 */ /* 0x0022a400080011ff */
[----:B--2---:R-:W-:Y:S05]  /*9750*/  @!P0 NANOSLEEP.SYNCS 0x989680 ;  /* 0x009896800000895d */ /* 0x004fea0003900000 */
[----:B------:R-:W2:Y:S02]  /*9760*/  @!P0 SYNCS.PHASECHK.TRANS64 P0, [R0+URZ+0x18], R3 ;  /* 0x00001803000085a7 */ /* 0x000ea400080010ff */
[----:B--2---:R-:W-:Y:S05]  /*9770*/  @!P0 BRA `(.L_x_132) ;  /* 0xfffffffc00f08947 */ /* 0x004fea000383ffff */
[----:B------:R-:W-:Y:S05]  /*9780*/  BRA `(.L_x_26) ;  /* 0xffffff8000f87947 */ /* 0x000fea000383ffff */
.L_x_34:
[----:B-1----:R-:W-:-:S07]  /*9790*/  MOV R0, UR17 ;  /* 0x0000001100007c02 */ /* 0x002fce0008000f00 */
.L_x_133:
[----:B-1----:R1:W2:Y:S02]  /*97a0*/  SYNCS.PHASECHK.TRANS64.TRYWAIT P0, [R0+URZ+0x18], R3 ;  /* 0x00001803000075a7 */ /* 0x0022a400080011ff */
[----:B--2---:R-:W-:Y:S05]  /*97b0*/  @!P0 NANOSLEEP.SYNCS 0x989680 ;  /* 0x009896800000895d */ /* 0x004fea0003900000 */
[----:B------:R-:W2:Y:S02]  /*97c0*/  @!P0 SYNCS.PHASECHK.TRANS64 P0, [R0+URZ+0x18], R3 ;  /* 0x00001803000085a7 */ /* 0x000ea400080010ff */
[----:B--2---:R-:W-:Y:S05]  /*97d0*/  @!P0 BRA `(.L_x_133) ;  /* 0xfffffffc00f08947 */ /* 0x004fea000383ffff */
[----:B------:R-:W-:Y:S05]  /*97e0*/  BRA `(.L_x_33) ;  /* 0xffffff8400b87947 */ /* 0x000fea000383ffff */
.L_x_39:
[----:B-1----:R1:W2:Y:S02]  /*97f0*/  SYNCS.PHASECHK.TRANS64.TRYWAIT P0, [R3+URZ+0x80], R0 ;  /* 0x00008000030075a7 */ /* 0x0022a400080011ff */
[----:B--2---:R-:W-:Y:S05]  /*9800*/  @!P0 NANOSLEEP.SYNCS 0x989680 ;  /* 0x009896800000895d */ /* 0x004fea0003900000 */
[----:B------:R-:W2:Y:S02]  /*9810*/  @!P0 SYNCS.PHASECHK.TRANS64 P0, [R3+URZ+0x80], R0 ;  /* 0x00008000030085a7 */ /* 0x000ea400080010ff */
[----:B--2---:R-:W-:Y:S05]  /*9820*/  @!P0 BRA `(.L_x_39) ;  /* 0xfffffffc00f08947 */ /* 0x004fea000383ffff */
[----:B------:R-:W-:Y:S05]  /*9830*/  BRA `(.L_x_134) ;  /* 0xffffff8800587947 */ /* 0x000fea000383ffff */
.L_x_43:
[----:B-1----:R-:W-:-:S07]  /*9840*/  MOV R0, UR4 ;  /* 0x0000000400007c02 */ /* 0x002fce0008000f00 */
.L_x_135:
[----:B-1----:R1:W2:Y:S02]  /*9850*/  SYNCS.PHASECHK.TRANS64.TRYWAIT P0, [R0+URZ], R3 ;  /* 0x00000003000075a7 */ /* 0x0022a400080011ff */
[----:B--2---:R-:W-:Y:S05]  /*9860*/  @!P0 NANOSLEEP.SYNCS 0x989680 ;  /* 0x009896800000895d */ /* 0x004fea0003900000 */
[----:B------:R-:W2:Y:S02]  /*9870*/  @!P0 SYNCS.PHASECHK.TRANS64 P0, [R0+URZ], R3 ;  /* 0x00000003000085a7 */ /* 0x000ea400080010ff */
[----:B--2---:R-:W-:Y:S05]  /*9880*/  @!P0 BRA `(.L_x_135) ;  /* 0xfffffffc00f08947 */ /* 0x004fea000383ffff */
[----:B------:R-:W-:Y:S05]  /*9890*/  BRA `(.L_x_136) ;  /* 0xffffff9000007947 */ /* 0x000fea000383ffff */
.L_x_44:
[----:B------:R-:W-:-:S07]  /*98a0*/  MOV R0, UR5 ;  /* 0x0000000500007c02 */ /* 0x000fce0008000f00 */
.L_x_137:
[----:B-1----:R1:W2:Y:S02]  /*98b0*/  SYNCS.PHASECHK.TRANS64.TRYWAIT P0, [R0+URZ], R3 ;  /* 0x00000003000075a7 */ /* 0x0022a400080011ff */
[----:B--2---:R-:W-:Y:S05]  /*98c0*/  @!P0 NANOSLEEP.SYNCS 0x989680 ;  /* 0x009896800000895d */ /* 0x004fea0003900000 */
[----:B------:R-:W2:Y:S02]  /*98d0*/  @!P0 SYNCS.PHASECHK.TRANS64 P0, [R0+URZ], R3 ;  /* 0x00000003000085a7 */ /* 0x000ea400080010ff */
[----:B--2---:R-:W-:Y:S05]  /*98e0*/  @!P0 BRA `(.L_x_137) ;  /* 0xfffffffc00f08947 */ /* 0x004fea000383ffff */
[----:B------:R-:W-:Y:S05]  /*98f0*/  BRA `(.L_x_138) ;  /* 0xffffff90000c7947 */ /* 0x000fea000383ffff */
.L_x_47:
[----:B--2---:R2:W3:Y:S02]  /*9900*/  SYNCS.PHASECHK.TRANS64.TRYWAIT P0, [R2+URZ+0xe0], R5 ;  /* 0x0000e005020075a7 */ /* 0x0044e400080011ff */
[----:B---3--:R-:W-:Y:S05]  /*9910*/  @!P0 NANOSLEEP.SYNCS 0x989680 ;  /* 0x009896800000895d */ /* 0x008fea0003900000 */
[----:B------:R-:W3:Y:S02]  /*9920*/  @!P0 SYNCS.PHASECHK.TRANS64 P0, [R2+URZ+0xe0], R5 ;  /* 0x0000e005020085a7 */ /* 0x000ee400080010ff */
[----:B---3--:R-:W-:Y:S05]  /*9930*/  @!P0 BRA `(.L_x_47) ;  /* 0xfffffffc00f08947 */ /* 0x008fea000383ffff */
[----:B------:R-:W-:Y:S05]  /*9940*/  BRA `(.L_x_139) ;  /* 0xffffff9000707947 */ /* 0x000fea000383ffff */
.L_x_48:
[----:B------:R-:W-:-:S07]  /*9950*/  MOV R2, UR4 ;  /* 0x0000000400027c02 */ /* 0x000fce0008000f00 */
.L_x_140:
[----:B--2---:R2:W3:Y:S02]  /*9960*/  SYNCS.PHASECHK.TRANS64.TRYWAIT P0, [R2+URZ+0x90], R5 ;  /* 0x00009005020075a7 */ /* 0x0044e400080011ff */
[----:B---3--:R-:W-:Y:S05]  /*9970*/  @!P0 NANOSLEEP.SYNCS 0x989680 ;  /* 0x009896800000895d */ /* 0x008fea0003900000 */
[----:B------:R-:W3:Y:S02]  /*9980*/  @!P0 SYNCS.PHASECHK.TRANS64 P0, [R2+URZ+0x90], R5 ;  /* 0x00009005020085a7 */ /* 0x000ee400080010ff */
[----:B---3--:R-:W-:Y:S05]  /*9990*/  @!P0 BRA `(.L_x_140) ;  /* 0xfffffffc00f08947 */ /* 0x008fea000383ffff */
[----:B------:R-:W-:Y:S05]  /*99a0*/  BRA `(.L_x_141) ;  /* 0xffffff9000807947 */ /* 0x000fea000383ffff */
.L_x_49:
[----:B--2---:R2:W3:Y:S02]  /*99b0*/  SYNCS.PHASECHK.TRANS64.TRYWAIT P1, [R2+URZ+0x80], R5 ;  /* 0x00008005020075a7 */ /* 0x0044e400080211ff */
[----:B---3--:R-:W-:Y:S05]  /*99c0*/  @!P1 NANOSLEEP.SYNCS 0x989680 ;  /* 0x009896800000995d */ /* 0x008fea0003900000 */
[----:B------:R-:W3:Y:S02]  /*99d0*/  @!P1 SYNCS.PHASECHK.TRANS64 P1, [R2+URZ+0x80], R5 ;  /* 0x00008005020095a7 */ /* 0x000ee400080210ff */
[----:B---3--:R-:W-:Y:S05]  /*99e0*/  @!P1 BRA `(.L_x_49) ;  /* 0xfffffffc00f09947 */ /* 0x008fea000383ffff */
[----:B------:R-:W-:Y:S05]  /*99f0*/  BRA `(.L_x_142) ;  /* 0xffffff9000b07947 */ /* 0x000fea000383ffff */
.L_x_52:
[----:B------:R-:W-:-:S07]  /*9a00*/  MOV R0, UR4 ;  /* 0x0000000400007c02 */ /* 0x000fce0008000f00 */
.L_x_143:
[----:B--2---:R2:W3:Y:S02]  /*9a10*/  SYNCS.PHASECHK.TRANS64.TRYWAIT P0, [R0+URZ+0x90], R3 ;  /* 0x00009003000075a7 */ /* 0x0044e400080011ff */
[----:B---3--:R-:W-:Y:S05]  /*9a20*/  @!P0 NANOSLEEP.SYNCS 0x989680 ;  /* 0x009896800000895d */ /* 0x008fea0003900000 */
[----:B------:R-:W3:Y:S02]  /*9a30*/  @!P0 SYNCS.PHASECHK.TRANS64 P0, [R0+URZ+0x90], R3 ;  /* 0x00009003000085a7 */ /* 0x000ee400080010ff */
[----:B---3--:R-:W-:Y:S05]  /*9a40*/  @!P0 BRA `(.L_x_143) ;  /* 0xfffffffc00f08947 */ /* 0x008fea000383ffff */
[----:B------:R-:W-:Y:S05]  /*9a50*/  BRA `(.L_x_51) ;  /* 0xffffff9400047947 */ /* 0x000fea000383ffff */
.L_x_59:
[----:B-1----:R1:W2:Y:S02]  /*9a60*/  SYNCS.PHASECHK.TRANS64.TRYWAIT P1, [R0+URZ+0x80], R5 ;  /* 0x00008005000075a7 */ /* 0x0022a400080211ff */
[----:B--2---:R-:W-:Y:S05]  /*9a70*/  @!P1 NANOSLEEP.SYNCS 0x989680 ;  /* 0x009896800000995d */ /* 0x004fea0003900000 */
[----:B------:R-:W2:Y:S02]  /*9a80*/  @!P1 SYNCS.PHASECHK.TRANS64 P1, [R0+URZ+0x80], R5 ;  /* 0x00008005000095a7 */ /* 0x000ea400080210ff */
[----:B--2---:R-:W-:Y:S05]  /*9a90*/  @!P1 BRA `(.L_x_59) ;  /* 0xfffffffc00f09947 */ /* 0x004fea000383ffff */
[----:B------:R-:W-:Y:S05]  /*9aa0*/  BRA `(.L_x_144) ;  /* 0xffffff98006c7947 */ /* 0x000fea000383ffff */
.L_x_60:
[----:B------:R-:W-:-:S07]  /*9ab0*/  MOV R3, UR23 ;  /* 0x0000001700037c02 */ /* 0x000fce0008000f00 */
.L_x_145:
[----:B-1----:R1:W2:Y:S02]  /*9ac0*/  SYNCS.PHASECHK.TRANS64.TRYWAIT P0, [R3+URZ+0xc0], R0 ;  /* 0x0000c000030075a7 */ /* 0x0022a400080011ff */
[----:B--2---:R-:W-:Y:S05]  /*9ad0*/  @!P0 NANOSLEEP.SYNCS 0x989680 ;  /* 0x009896800000895d */ /* 0x004fea0003900000 */
[----:B------:R-:W2:Y:S02]  /*9ae0*/  @!P0 SYNCS.PHASECHK.TRANS64 P0, [R3+URZ+0xc0], R0 ;  /* 0x0000c000030085a7 */ /* 0x000ea400080010ff */
[----:B--2---:R-:W-:Y:S05]  /*9af0*/  @!P0 BRA `(.L_x_145) ;  /* 0xfffffffc00f08947 */ /* 0x004fea000383ffff */
[----:B------:R-:W-:Y:S05]  /*9b00*/  BRA `(.L_x_146) ;  /* 0xffffff9800bc7947 */ /* 0x000fea000383ffff */
.L_x_63:
[----:B------:R-:W-:Y:S07]  /*9b10*/  MOV R0, UR5 ;  /* 0x0000000500007c02 */ /* 0x000fee0008000f00 */
.L_x_147:
[----:B-1----:R1:W2:Y:S02]  /*9b20*/  SYNCS.PHASECHK.TRANS64.TRYWAIT P0, [R0+URZ], R3 ;  /* 0x00000003000075a7 */ /* 0x0022a400080011ff */
[----:B--2---:R-:W-:Y:S05]  /*9b30*/  @!P0 NANOSLEEP.SYNCS 0x989680 ;  /* 0x009896800000895d */ /* 0x004fea0003900000 */
[----:B------:R-:W2:Y:S02]  /*9b40*/  @!P0 SYNCS.PHASECHK.TRANS64 P0, [R0+URZ], R3 ;  /* 0x00000003000085a7 */ /* 0x000ea400080010ff */
[----:B--2---:R-:W-:Y:S05]  /*9b50*/  @!P0 BRA `(.L_x_147) ;  /* 0xfffffffc00f08947 */ /* 0x004fea000383ffff */
[----:B------:R-:W-:Y:S05]  /*9b60*/  BRA `(.L_x_62) ;  /* 0xffffff9800d87947 */ /* 0x000fea000383ffff */
.L_x_66:
[----:B------:R-:W-:-:S07]  /*9b70*/  MOV R0, UR4 ;  /* 0x0000000400007c02 */ /* 0x000fce0008000f00 */
.L_x_148:
[----:B--2---:R2:W4:Y:S02]  /*9b80*/  SYNCS.PHASECHK.TRANS64.TRYWAIT P0, [R0+URZ], R3 ;  /* 0x00000003000075a7 */ /* 0x00452400080011ff */
[----:B----4-:R-:W-:Y:S05]  /*9b90*/  @!P0 NANOSLEEP.SYNCS 0x989680 ;  /* 0x009896800000895d */ /* 0x010fea0003900000 */
[----:B------:R-:W4:Y:S02]  /*9ba0*/  @!P0 SYNCS.PHASECHK.TRANS64 P0, [R0+URZ], R3 ;  /* 0x00000003000085a7 */ /* 0x000f2400080010ff */
[----:B----4-:R-:W-:Y:S05]  /*9bb0*/  @!P0 BRA `(.L_x_148) ;  /* 0xfffffffc00f08947 */ /* 0x010fea000383ffff */
[----:B------:R-:W-:Y:S05]  /*9bc0*/  BRA `(.L_x_149) ;  /* 0xffffff9c008c7947 */ /* 0x000fea000383ffff */
.L_x_67:
[----:B------:R-:W-:-:S07]  /*9bd0*/  MOV R0, UR5 ;  /* 0x0000000500007c02 */ /* 0x000fce0008000f00 */
.L_x_150:
[----:B-1----:R1:W2:Y:S02]  /*9be0*/  SYNCS.PHASECHK.TRANS64.TRYWAIT P0, [R0+URZ], R3 ;  /* 0x00000003000075a7 */ /* 0x0022a400080011ff */
[----:B--2---:R-:W-:Y:S05]  /*9bf0*/  @!P0 NANOSLEEP.SYNCS 0x989680 ;  /* 0x009896800000895d */ /* 0x004fea0003900000 */
[----:B------:R-:W2:Y:S02]  /*9c00*/  @!P0 SYNCS.PHASECHK.TRANS64 P0, [R0+URZ], R3 ;  /* 0x00000003000085a7 */ /* 0x000ea400080010ff */
[----:B--2---:R-:W-:Y:S05]  /*9c10*/  @!P0 BRA `(.L_x_150) ;  /* 0xfffffffc00f08947 */ /* 0x004fea000383ffff */
[----:B------:R-:W-:Y:S05]  /*9c20*/  BRA `(.L_x_151) ;  /* 0xffffff9c00987947 */ /* 0x000fea000383ffff */
.L_x_68:
[----:B------:R-:W-:-:S07]  /*9c30*/  MOV R0, UR5 ;  /* 0x0000000500007c02 */ /* 0x000fce0008000f00 */
.L_x_152:
[----:B-1----:R1:W2:Y:S02]  /*9c40*/  SYNCS.PHASECHK.TRANS64.TRYWAIT P0, [R0+URZ], R3 ;  /* 0x00000003000075a7 */ /* 0x0022a400080011ff */
[----:B--2---:R-:W-:Y:S05]  /*9c50*/  @!P0 NANOSLEEP.SYNCS 0x989680 ;  /* 0x009896800000895d */ /* 0x004fea0003900000 */
[----:B------:R-:W2:Y:S02]  /*9c60*/  @!P0 SYNCS.PHASECHK.TRANS64 P0, [R0+URZ], R3 ;  /* 0x00000003000085a7 */ /* 0x000ea400080010ff */
[----:B--2---:R-:W-:Y:S05]  /*9c70*/  @!P0 BRA `(.L_x_152) ;  /* 0xfffffffc00f08947 */ /* 0x004fea000383ffff */
[----:B------:R-:W-:Y:S05]  /*9c80*/  BRA `(.L_x_153) ;  /* 0xffffff9c00a47947 */ /* 0x000fea000383ffff */
.L_x_69:
[----:B------:R-:W-:-:S07]  /*9c90*/  MOV R0, UR4 ;  /* 0x0000000400007c02 */ /* 0x000fce0008000f00 */
.L_x_154:
[----:B-1----:R1:W2:Y:S02]  /*9ca0*/  SYNCS.PHASECHK.TRANS64.TRYWAIT P0, [R0+URZ], R3 ;  /* 0x00000003000075a7 */ /* 0x0022a400080011ff */
[----:B--2---:R-:W-:Y:S05]  /*9cb0*/  @!P0 NANOSLEEP.SYNCS 0x989680 ;  /* 0x009896800000895d */ /* 0x004fea0003900000 */
[----:B------:R-:W2:Y:S02]  /*9cc0*/  @!P0 SYNCS.PHASECHK.TRANS64 P0, [R0+URZ], R3 ;  /* 0x00000003000085a7 */ /* 0x000ea400080010ff */
[----:B--2---:R-:W-:Y:S05]  /*9cd0*/  @!P0 BRA `(.L_x_154) ;  /* 0xfffffffc00f08947 */ /* 0x004fea000383ffff */
[----:B------:R-:W-:Y:S05]  /*9ce0*/  BRA `(.L_x_155) ;  /* 0xffffff9c00b07947 */ /* 0x000fea000383ffff */
.L_x_74:
[----:B--2---:R2:W3:Y:S02]  /*9cf0*/  SYNCS.PHASECHK.TRANS64.TRYWAIT P0, [R12+URZ+0x80], R9 ;  /* 0x000080090c0075a7 */ /* 0x0044e400080011ff */
[----:B---3--:R-:W-:Y:S05]  /*9d00*/  @!P0 NANOSLEEP.SYNCS 0x989680 ;  /* 0x009896800000895d */ /* 0x008fea0003900000 */
[----:B------:R-:W3:Y:S02]  /*9d10*/  @!P0 SYNCS.PHASECHK.TRANS64 P0, [R12+URZ+0x80], R9 ;  /* 0x000080090c0085a7 */ /* 0x000ee400080010ff */
[----:B---3--:R-:W-:Y:S05]  /*9d20*/  @!P0 BRA `(.L_x_74) ;  /* 0xfffffffc00f08947 */ /* 0x008fea000383ffff */
[----:B------:R-:W-:Y:S05]  /*9d30*/  BRA `(.L_x_156) ;  /* 0xffffffa000e07947 */ /* 0x000fea000383ffff */
.L_x_77:
[----:B------:R-:W-:Y:S07]  /*9d40*/  MOV R0, UR21 ;  /* 0x0000001500007c02 */ /* 0x000fee0008000f00 */
.L_x_157:
[----:B--2---:R2:W3:Y:S02]  /*9d50*/  SYNCS.PHASECHK.TRANS64.TRYWAIT P2, [R0+URZ+0x78], R11 ;  /* 0x0000780b000075a7 */ /* 0x0044e400080411ff */
[----:B---3--:R-:W-:Y:S05]  /*9d60*/  @!P2 NANOSLEEP.SYNCS 0x989680 ;  /* 0x009896800000a95d */ /* 0x008fea0003900000 */
[----:B------:R-:W3:Y:S02]  /*9d70*/  @!P2 SYNCS.PHASECHK.TRANS64 P2, [R0+URZ+0x78], R11 ;  /* 0x0000780b0000a5a7 */ /* 0x000ee400080410ff */
[----:B---3--:R-:W-:Y:S05]  /*9d80*/  @!P2 BRA `(.L_x_157) ;  /* 0xfffffffc00f0a947 */ /* 0x008fea000383ffff */
[----:B------:R-:W-:Y:S05]  /*9d90*/  BRA `(.L_x_76) ;  /* 0xffffffa800487947 */ /* 0x000fea000383ffff */
.L_x_80:
[----:B--2---:R-:W-:Y:S07]  /*9da0*/  MOV R0, UR21 ;  /* 0x0000001500007c02 */ /* 0x004fee0008000f00 */
.L_x_158:
[----:B--2---:R2:W3:Y:S02]  /*9db0*/  SYNCS.PHASECHK.TRANS64.TRYWAIT P0, [R0+URZ+0x50], R9 ;  /* 0x00005009000075a7 */ /* 0x0044e400080011ff */
[----:B---3--:R-:W-:Y:S05]  /*9dc0*/  @!P0 NANOSLEEP.SYNCS 0x989680 ;  /* 0x009896800000895d */ /* 0x008fea0003900000 */
[----:B------:R-:W3:Y:S02]  /*9dd0*/  @!P0 SYNCS.PHASECHK.TRANS64 P0, [R0+URZ+0x50], R9 ;  /* 0x00005009000085a7 */ /* 0x000ee400080010ff */
[----:B---3--:R-:W-:Y:S05]  /*9de0*/  @!P0 BRA `(.L_x_158) ;  /* 0xfffffffc00f08947 */ /* 0x008fea000383ffff */
[----:B------:R-:W-:Y:S05]  /*9df0*/  BRA `(.L_x_159) ;  /* 0xffffffa800a47947 */ /* 0x000fea000383ffff */
.L_x_81:
[----:B------:R-:W-:Y:S07]  /*9e00*/  MOV R0, UR21 ;  /* 0x0000001500007c02 */ /* 0x000fee0008000f00 */
.L_x_160:
[----:B--2---:R2:W3:Y:S02]  /*9e10*/  SYNCS.PHASECHK.TRANS64.TRYWAIT P0, [R0+URZ+0x58], R9 ;  /* 0x00005809000075a7 */ /* 0x0044e400080011ff */
[----:B---3--:R-:W-:Y:S05]  /*9e20*/  @!P0 NANOSLEEP.SYNCS 0x989680 ;  /* 0x009896800000895d */ /* 0x008fea0003900000 */
[----:B------:R-:W3:Y:S02]  /*9e30*/  @!P0 SYNCS.PHASECHK.TRANS64 P0, [R0+URZ+0x58], R9 ;  /* 0x00005809000085a7 */ /* 0x000ee400080010ff */
[----:B---3--:R-:W-:Y:S05]  /*9e40*/  @!P0 BRA `(.L_x_160) ;  /* 0xfffffffc00f08947 */ /* 0x008fea000383ffff */
[----:B------:R-:W-:Y:S05]  /*9e50*/  BRA `(.L_x_161) ;  /* 0xffffffa800dc7947 */ /* 0x000fea000383ffff */
.L_x_82:
[----:B------:R-:W-:Y:S07]  /*9e60*/  MOV R0, UR21 ;  /* 0x0000001500007c02 */ /* 0x000fee0008000f00 */
.L_x_162:
[----:B--2---:R2:W3:Y:S02]  /*9e70*/  SYNCS.PHASECHK.TRANS64.TRYWAIT P0, [R0+URZ+0x60], R9 ;  /* 0x00006009000075a7 */ /* 0x0044e400080011ff */
[----:B---3--:R-:W-:Y:S05]  /*9e80*/  @!P0 NANOSLEEP.SYNCS 0x989680 ;  /* 0x009896800000895d */ /* 0x008fea0003900000 */
[----:B------:R-:W3:Y:S02]  /*9e90*/  @!P0 SYNCS.PHASECHK.TRANS64 P0, [R0+URZ+0x60], R9 ;  /* 0x00006009000085a7 */ /* 0x000ee400080010ff */
[----:B---3--:R-:W-:Y:S05]  /*9ea0*/  @!P0 BRA `(.L_x_162) ;  /* 0xfffffffc00f08947 */ /* 0x008fea000383ffff */
[----:B------:R-:W-:Y:S05]  /*9eb0*/  BRA `(.L_x_163) ;  /* 0xffffffac00207947 */ /* 0x000fea000383ffff */
.L_x_83:
[----:B------:R-:W-:Y:S07]  /*9ec0*/  MOV R0, UR21 ;  /* 0x0000001500007c02 */ /* 0x000fee0008000f00 */
.L_x_164:
[----:B--2---:R2:W3:Y:S02]  /*9ed0*/  SYNCS.PHASECHK.TRANS64.TRYWAIT P0, [R0+URZ+0x68], R9 ;  /* 0x00006809000075a7 */ /* 0x0044e400080011ff */
[----:B---3--:R-:W-:Y:S05]  /*9ee0*/  @!P0 NANOSLEEP.SYNCS 0x989680 ;  /* 0x009896800000895d */ /* 0x008fea0003900000 */
[----:B------:R-:W3:Y:S02]  /*9ef0*/  @!P0 SYNCS.PHASECHK.TRANS64 P0, [R0+URZ+0x68], R9 ;  /* 0x00006809000085a7 */ /* 0x000ee400080010ff */
[----:B---3--:R-:W-:Y:S05]  /*9f00*/  @!P0 BRA `(.L_x_164) ;  /* 0xfffffffc00f08947 */ /* 0x008fea000383ffff */
[----:B------:R-:W-:Y:S05]  /*9f10*/  BRA `(.L_x_165) ;  /* 0xffffffac00607947 */ /* 0x000fea000383ffff */
.L_x_85:
[----:B------:R-:W-:-:S07]  /*9f20*/  MOV R0, UR21 ;  /* 0x0000001500007c02 */ /* 0x000fce0008000f00 */
.L_x_166:
[----:B---3--:R3:W4:Y:S02]  /*9f30*/  SYNCS.PHASECHK.TRANS64.TRYWAIT P0, [R0+URZ+0x50], R3 ;  /* 0x00005003000075a7 */ /* 0x00872400080011ff */
[----:B----4-:R-:W-:Y:S05]  /*9f40*/  @!P0 NANOSLEEP.SYNCS 0x989680 ;  /* 0x009896800000895d */ /* 0x010fea0003900000 */
[----:B------:R-:W4:Y:S02]  /*9f50*/  @!P0 SYNCS.PHASECHK.TRANS64 P0, [R0+URZ+0x50], R3 ;  /* 0x00005003000085a7 */ /* 0x000f2400080010ff */
[----:B----4-:R-:W-:Y:S05]  /*9f60*/  @!P0 BRA `(.L_x_166) ;  /* 0xfffffffc00f08947 */ /* 0x010fea000383ffff */
[----:B------:R-:W-:Y:S05]  /*9f70*/  BRA `(.L_x_167) ;  /* 0xffffffac00d47947 */ /* 0x000fea000383ffff */
.L_x_86:
[----:B---3--:R-:W-:-:S07]  /*9f80*/  MOV R0, UR21 ;  /* 0x0000001500007c02 */ /* 0x008fce0008000f00 */
.L_x_168:
[----:B---3--:R3:W4:Y:S02]  /*9f90*/  SYNCS.PHASECHK.TRANS64.TRYWAIT P0, [R0+URZ+0x58], R3 ;  /* 0x00005803000075a7 */ /* 0x00872400080011ff */
[----:B----4-:R-:W-:Y:S05]  /*9fa0*/  @!P0 NANOSLEEP.SYNCS 0x989680 ;  /* 0x009896800000895d */ /* 0x010fea0003900000 */
[----:B------:R-:W4:Y:S02]  /*9fb0*/  @!P0 SYNCS.PHASECHK.TRANS64 P0, [R0+URZ+0x58], R3 ;  /* 0x00005803000085a7 */ /* 0x000f2400080010ff */
[----:B----4-:R-:W-:Y:S05]  /*9fc0*/  @!P0 BRA `(.L_x_168) ;  /* 0xfffffffc00f08947 */ /* 0x010fea000383ffff */
[----:B------:R-:W-:Y:S05]  /*9fd0*/  BRA `(.L_x_169) ;  /* 0xffffffac00c47947 */ /* 0x000fea000383ffff */
.L_x_87:
[----:B---3--:R-:W-:-:S07]  /*9fe0*/  MOV R0, UR21 ;  /* 0x0000001500007c02 */ /* 0x008fce0008000f00 */
.L_x_170:
[----:B---3--:R3:W4:Y:S02]  /*9ff0*/  SYNCS.PHASECHK.TRANS64.TRYWAIT P0, [R0+URZ+0x60], R3 ;  /* 0x00006003000075a7 */ /* 0x00872400080011ff */
[----:B----4-:R-:W-:Y:S05]  /*a000*/  @!P0 NANOSLEEP.SYNCS 0x989680 ;  /* 0x009896800000895d */ /* 0x010fea0003900000 */
[----:B------:R-:W4:Y:S02]  /*a010*/  @!P0 SYNCS.PHASECHK.TRANS64 P0, [R0+URZ+0x60], R3 ;  /* 0x00006003000085a7 */ /* 0x000f2400080010ff */
[----:B----4-:R-:W-:Y:S05]  /*a020*/  @!P0 BRA `(.L_x_170) ;  /* 0xfffffffc00f08947 */ /* 0x010fea000383ffff */
[----:B------:R-:W-:Y:S05]  /*a030*/  BRA `(.L_x_171) ;  /* 0xffffffac00b47947 */ /* 0x000fea000383ffff */
.L_x_89:
[----:B-1----:R1:W2:Y:S02]  /*a040*/  SYNCS.PHASECHK.TRANS64.TRYWAIT P0, [R3+URZ+0x80], R0 ;  /* 0x00008000030075a7 */ /* 0x0022a400080011ff */
[----:B--2---:R-:W-:Y:S05]  /*a050*/  @!P0 NANOSLEEP.SYNCS 0x989680 ;  /* 0x009896800000895d */ /* 0x004fea0003900000 */
[----:B------:R-:W2:Y:S02]  /*a060*/  @!P0 SYNCS.PHASECHK.TRANS64 P0, [R3+URZ+0x80], R0 ;  /* 0x00008000030085a7 */ /* 0x000ea400080010ff */
[----:B--2---:R-:W-:Y:S05]  /*a070*/  @!P0 BRA `(.L_x_89) ;  /* 0xfffffffc00f08947 */ /* 0x004fea000383ffff */
[----:B------:R-:W-:Y:S05]  /*a080*/  BRA `(.L_x_172) ;  /* 0xffffffb000847947 */ /* 0x000fea000383ffff */
.L_x_100:
[----:B--2---:R2:W1:Y:S02]  /*a090*/  SYNCS.PHASECHK.TRANS64.TRYWAIT P1, [R2+URZ+0x30], R3 ;  /* 0x00003003020075a7 */ /* 0x00446400080211ff */
[----:B-1----:R-:W-:Y:S05]  /*a0a0*/  @!P1 NANOSLEEP.SYNCS 0x989680 ;  /* 0x009896800000995d */ /* 0x002fea0003900000 */
[----:B------:R-:W1:Y:S02]  /*a0b0*/  @!P1 SYNCS.PHASECHK.TRANS64 P1, [R2+URZ+0x30], R3 ;  /* 0x00003003020095a7 */ /* 0x000e6400080210ff */
[----:B-1----:R-:W-:Y:S05]  /*a0c0*/  @!P1 BRA `(.L_x_100) ;  /* 0xfffffffc00f09947 */ /* 0x002fea000383ffff */
[----:B------:R-:W-:Y:S05]  /*a0d0*/  BRA `(.L_x_99) ;  /* 0xffffffbc00fc7947 */ /* 0x000fea000383ffff */
.L_x_102:
[----:B--2---:R2:W4:Y:S02]  /*a0e0*/  SYNCS.PHASECHK.TRANS64.TRYWAIT P0, [R71+URZ+0xa0], R4 ;  /* 0x0000a004470075a7 */ /* 0x00452400080011ff */
[----:B----4-:R-:W-:Y:S05]  /*a0f0*/  @!P0 NANOSLEEP.SYNCS 0x989680 ;  /* 0x009896800000895d */ /* 0x010fea0003900000 */
[----:B------:R-:W4:Y:S02]  /*a100*/  @!P0 SYNCS.PHASECHK.TRANS64 P0, [R71+URZ+0xa0], R4 ;  /* 0x0000a004470085a7 */ /* 0x000f2400080010ff */
[----:B----4-:R-:W-:Y:S05]  /*a110*/  @!P0 BRA `(.L_x_102) ;  /* 0xfffffffc00f08947 */ /* 0x010fea000383ffff */
[----:B------:R-:W-:Y:S05]  /*a120*/  BRA `(.L_x_101) ;  /* 0xffffffc0004c7947 */ /* 0x000fea000383ffff */
.L_x_110:
[----:B---3--:R3:W4:Y:S02]  /*a130*/  SYNCS.PHASECHK.TRANS64.TRYWAIT P0, [R112+URZ+0x30], R3 ;  /* 0x00003003700075a7 */ /* 0x00872400080011ff */
[----:B----4-:R-:W-:Y:S05]  /*a140*/  @!P0 NANOSLEEP.SYNCS 0x989680 ;  /* 0x009896800000895d */ /* 0x010fea0003900000 */
[----:B------:R-:W4:Y:S02]  /*a150*/  @!P0 SYNCS.PHASECHK.TRANS64 P0, [R112+URZ+0x30], R3 ;  /* 0x00003003700085a7 */ /* 0x000f2400080010ff */
[----:B----4-:R-:W-:Y:S05]  /*a160*/  @!P0 BRA `(.L_x_110) ;  /* 0xfffffffc00f08947 */ /* 0x010fea000383ffff */
[----:B------:R-:W-:Y:S05]  /*a170*/  BRA `(.L_x_109) ;  /* 0xffffffcc00407947 */ /* 0x000fea000383ffff */
.L_x_118:
[----:B---3--:R3:W4:Y:S02]  /*a180*/  SYNCS.PHASECHK.TRANS64.TRYWAIT P0, [R112+URZ+0x30], R5 ;  /* 0x00003005700075a7 */ /* 0x00872400080011ff */
[----:B----4-:R-:W-:Y:S05]  /*a190*/  @!P0 NANOSLEEP.SYNCS 0x989680 ;  /* 0x009896800000895d */ /* 0x010fea0003900000 */
[----:B------:R-:W4:Y:S02]  /*a1a0*/  @!P0 SYNCS.PHASECHK.TRANS64 P0, [R112+URZ+0x30], R5 ;  /* 0x00003005700085a7 */ /* 0x000f2400080010ff */
[----:B----4-:R-:W-:Y:S05]  /*a1b0*/  @!P0 BRA `(.L_x_118) ;  /* 0xfffffffc00f08947 */ /* 0x010fea000383ffff */
[----:B------:R-:W-:Y:S05]  /*a1c0*/  BRA `(.L_x_117) ;  /* 0xffffffd800807947 */ /* 0x000fea000383ffff */
.L_x_126:
[----:B---3--:R3:W4:Y:S02]  /*a1d0*/  SYNCS.PHASECHK.TRANS64.TRYWAIT P0, [R102+URZ+0x30], R3 ;  /* 0x00003003660075a7 */ /* 0x00872400080011ff */
[----:B----4-:R-:W-:Y:S05]  /*a1e0*/  @!P0 NANOSLEEP.SYNCS 0x989680 ;  /* 0x009896800000895d */ /* 0x010fea0003900000 */
[----:B------:R-:W4:Y:S02]  /*a1f0*/  @!P0 SYNCS.PHASECHK.TRANS64 P0, [R102+URZ+0x30], R3 ;  /* 0x00003003660085a7 */ /* 0x000f2400080010ff */
[----:B----4-:R-:W-:Y:S05]  /*a200*/  @!P0 BRA `(.L_x_126) ;  /* 0xfffffffc00f08947 */ /* 0x010fea000383ffff */
[----:B------:R-:W-:Y:S05]  /*a210*/  BRA `(.L_x_125) ;  /* 0xffffffe400cc7947 */ /* 0x000fea000383ffff */
        .weak           $__internal_0_$__cuda_sm10x_tcgen05_guardrail_trap_col_being_dealloced_not_returned_by_alloc
        .type           $__internal_0_$__cuda_sm10x_tcgen05_guardrail_trap_col_being_dealloced_not_returned_by_alloc,@function
        .size           $__internal_0_$__cuda_sm10x_tcgen05_guardrail_trap_col_being_dealloced_not_returned_by_alloc,($__internal_1_$__cuda_sm10x_tcgen05_guardrail_trap_phase_invalid_during_alloc - $__internal_0_$__cuda_sm10x_tcgen05_guardrail_trap_col_being_dealloced_not_returned_by_alloc)
$__internal_0_$__cuda_sm10x_tcgen05_guardrail_trap_col_being_dealloced_not_returned_by_alloc:
[----:B------:R-:W-:Y:S05]  /*a220*/  BPT.TRAP 0x1 ;  /* 0x000000040000795c */ /* 0x000fea0000300000 */
[----:B------:R-:W-:-:S04]  /*a230*/  HFMA2 R3, -RZ, RZ, 0, 0 ;  /* 0x00000000ff037431 */ /* 0x000fc800000001ff */
[----:B------:R-:W-:Y:S05]  /*a240*/  RET.REL.NODEC R2 `(_ZN7cutlass13device_kernelINS_4gemm6kernel13GemmUniversalIN4cute5tupleIJiiiiEEENS1_10collective13CollectiveMmaINS1_35MainloopSm100TmaUmmaWarpSpecializedILi3ELi2ELi4ENS5_IJNS4_1CILi2EEESB_NSA_ILi1EEEEEEEENS5_IJNSA_ILi64EEENSA_ILi256EEESF_EEENS_12float_e5m2_tENS5_IJlSC_lEEESI_SJ_NS4_8TiledMMAINS4_8MMA_AtomIJNS4_10MMA_TraitsINS4_19SM100_MMA_F8F6F4_SSEJSI_SI_fSF_SG_NS4_17integral_constantINS4_4UMMA5MajorELSQ_0EEESR_NSO_INSP_7ScaleInELSS_0EEEST_EEEEEENS4_6LayoutINS5_IJSC_SC_SC_EEENS5_IJNSA_ILi0EEESY_SY_EEEEENS5_IJNS4_10UnderscoreES11_S11_EEEEENS4_23SM90_TMA_LOAD_MULTICASTENS4_14ComposedLayoutINS4_7SwizzleILi2ELi4ELi3EEENS4_18smem_ptr_flag_bitsILi8EEENSW_INS5_IJNSA_ILi8EEESF_EEENS5_IJSF_SC_EEEEEEEvNS4_8identityES14_S1E_vS1F_EENS_8epilogue10collective18CollectiveEpilogueINS1H_23Sm100TmaWarpSpecializedILi4ELi2ELi32ELb0ELb0EEEJSH_NS5_IJNSW_ISF_SC_EES1M_EEESI_SJ_SI_SJ_NS1H_6fusion15FusionCallbacksIS1L_NS1O_17LinearCombinationISI_fSI_fLNS_15FloatRoundStyleE2EEESH_S1N_JEEENS4_5SM1004TMEM4LOAD26SM100_TMEM_LOAD_16dp32b32xENS4_13SM90_TMA_LOADES1E_NS4_39AutoVectorizingCopyWithAssumedAlignmentILi128EEENS4_14SM90_TMA_STOREES1E_S20_S20_EEEvvEEEEvNT_6ParamsE) ;  /* 0xffffff5c026c7950 */ /* 0x000fea0003c3ffff */
        .weak           $__internal_1_$__cuda_sm10x_tcgen05_guardrail_trap_phase_invalid_during_alloc
        .type           $__internal_1_$__cuda_sm10x_tcgen05_guardrail_trap_phase_invalid_during_alloc,@function
        .size           $__internal_1_$__cuda_sm10x_tcgen05_guardrail_trap_phase_invalid_during_alloc,($__internal_2_$__cuda_sm10x_tcgen05_guardrail_trap_unallocated_columns_being_dealloced - $__internal_1_$__cuda_sm10x_tcgen05_guardrail_trap_phase_invalid_during_alloc)
$__internal_1_$__cuda_sm10x_tcgen05_guardrail_trap_phase_invalid_during_alloc:
[----:B------:R-:W-:Y:S05]  /*a250*/  BPT.TRAP 0x1 ;  /* 0x000000040000795c */ /* 0x000fea0000300000 */
[----:B------:R-:W-:-:S04]  /*a260*/  MOV R5, 0x0 ;  /* 0x0000000000057802 */ /* 0x000fc80000000f00 */
[----:B------:R-:W-:Y:S05]  /*a270*/  RET.REL.NODEC R4 `(_ZN7cutlass13device_kernelINS_4gemm6kernel13GemmUniversalIN4cute5tupleIJiiiiEEENS1_10collective13CollectiveMmaINS1_35MainloopSm100TmaUmmaWarpSpecializedILi3ELi2ELi4ENS5_IJNS4_1CILi2EEESB_NSA_ILi1EEEEEEEENS5_IJNSA_ILi64EEENSA_ILi256EEESF_EEENS_12float_e5m2_tENS5_IJlSC_lEEESI_SJ_NS4_8TiledMMAINS4_8MMA_AtomIJNS4_10MMA_TraitsINS4_19SM100_MMA_F8F6F4_SSEJSI_SI_fSF_SG_NS4_17integral_constantINS4_4UMMA5MajorELSQ_0EEESR_NSO_INSP_7ScaleInELSS_0EEEST_EEEEEENS4_6LayoutINS5_IJSC_SC_SC_EEENS5_IJNSA_ILi0EEESY_SY_EEEEENS5_IJNS4_10UnderscoreES11_S11_EEEEENS4_23SM90_TMA_LOAD_MULTICASTENS4_14ComposedLayoutINS4_7SwizzleILi2ELi4ELi3EEENS4_18smem_ptr_flag_bitsILi8EEENSW_INS5_IJNSA_ILi8EEESF_EEENS5_IJSF_SC_EEEEEEEvNS4_8identityES14_S1E_vS1F_EENS_8epilogue10collective18CollectiveEpilogueINS1H_23Sm100TmaWarpSpecializedILi4ELi2ELi32ELb0ELb0EEEJSH_NS5_IJNSW_ISF_SC_EES1M_EEESI_SJ_SI_SJ_NS1H_6fusion15FusionCallbacksIS1L_NS1O_17LinearCombinationISI_fSI_fLNS_15FloatRoundStyleE2EEESH_S1N_JEEENS4_5SM1004TMEM4LOAD26SM100_TMEM_LOAD_16dp32b32xENS4_13SM90_TMA_LOADES1E_NS4_39AutoVectorizingCopyWithAssumedAlignmentILi128EEENS4_14SM90_TMA_STOREES1E_S20_S20_EEEvvEEEEvNT_6ParamsE) ;  /* 0xffffff5c04607950 */ /* 0x000fea0003c3ffff */
        .weak           $__internal_2_$__cuda_sm10x_tcgen05_guardrail_trap_unallocated_columns_being_dealloced
        .type           $__internal_2_$__cuda_sm10x_tcgen05_guardrail_trap_unallocated_columns_being_dealloced,@function
        .size           $__internal_2_$__cuda_sm10x_tcgen05_guardrail_trap_unallocated_columns_being_dealloced,(.L_x_174 - $__internal_2_$__cuda_sm10x_tcgen05_guardrail_trap_unallocated_columns_being_dealloced)
$__internal_2_$__cuda_sm10x_tcgen05_guardrail_trap_unallocated_columns_being_dealloced:
[----:B------:R-:W-:Y:S05]  /*a280*/  BPT.TRAP 0x1 ;  /* 0x000000040000795c */ /* 0x000fea0000300000 */
[----:B------:R-:W-:-:S04]  /*a290*/  HFMA2 R3, -RZ, RZ, 0, 0 ;  /* 0x00000000ff037431 */ /* 0x000fc800000001ff */
[----:B------:R-:W-:Y:S05]  /*a2a0*/  RET.REL.NODEC R2 `(_ZN7cutlass13device_kernelINS_4gemm6kernel13GemmUniversalIN4cute5tupleIJiiiiEEENS1_10collective13CollectiveMmaINS1_35MainloopSm100TmaUmmaWarpSpecializedILi3ELi2ELi4ENS5_IJNS4_1CILi2EEESB_NSA_ILi1EEEEEEEENS5_IJNSA_ILi64EEENSA_ILi256EEESF_EEENS_12float_e5m2_tENS5_IJlSC_lEEESI_SJ_NS4_8TiledMMAINS4_8MMA_AtomIJNS4_10MMA_TraitsINS4_19SM100_MMA_F8F6F4_SSEJSI_SI_fSF_SG_NS4_17integral_constantINS4_4UMMA5MajorELSQ_0EEESR_NSO_INSP_7ScaleInELSS_0EEEST_EEEEEENS4_6LayoutINS5_IJSC_SC_SC_EEENS5_IJNSA_ILi0EEESY_SY_EEEEENS5_IJNS4_10UnderscoreES11_S11_EEEEENS4_23SM90_TMA_LOAD_MULTICASTENS4_14ComposedLayoutINS4_7SwizzleILi2ELi4ELi3EEENS4_18smem_ptr_flag_bitsILi8EEENSW_INS5_IJNSA_ILi8EEESF_EEENS5_IJSF_SC_EEEEEEEvNS4_8identityES14_S1E_vS1F_EENS_8epilogue10collective18CollectiveEpilogueINS1H_23Sm100TmaWarpSpecializedILi4ELi2ELi32ELb0ELb0EEEJSH_NS5_IJNSW_ISF_SC_EES1M_EEESI_SJ_SI_SJ_NS1H_6fusion15FusionCallbacksIS1L_NS1O_17LinearCombinationISI_fSI_fLNS_15FloatRoundStyleE2EEESH_S1N_JEEENS4_5SM1004TMEM4LOAD26SM100_TMEM_LOAD_16dp32b32xENS4_13SM90_TMA_LOADES1E_NS4_39AutoVectorizingCopyWithAssumedAlignmentILi128EEENS4_14SM90_TMA_STOREES1E_S20_S20_EEEvvEEEEvNT_6ParamsE) ;  /* 0xffffff5c02547950 */ /* 0x000fea0003c3ffff */
.L_x_173:
[----:B------:R-:W-:-:S00]  /*a2b0*/  BRA `(.L_x_173) ;  /* 0xfffffffc00fc7947 */ /* 0x000fc0000383ffff */
[----:B------:R-:W-:-:S00]  /*a2c0*/  NOP ;  /* 0x0000000000007918 */ /* 0x000fc00000000000 */
        /* <DEDUP_REMOVED lines=11> */
.L_x_174:


//--------------------- .nv.global.init           --------------------------
	.section	.nv.global.init,"aw",@progbits
.nv.global.init:
	.type		$str$27,@object
	.size		$str$27,($str$28 - $str$27)
$str$27:
        /*0000*/ 	.byte	0x28, 0x61, 0x64, 0x64, 0x72, 0x65, 0x73, 0x73, 0x20, 0x26, 0x20, 0x6d, 0x61, 0x73, 0x6b, 0x29
        /*0010*/ 	.byte	0x20, 0x3d, 0x3d, 0x20, 0x30, 0x00
	.type		$str$28,@object
	.size		$str$28,($str$26 - $str$28)
$str$28:
        /*0016*/ 	.byte	0x2f, 0x74, 0x6d, 0x70, 0x2f, 0x63, 0x75, 0x74, 0x6c, 0x61, 0x73, 0x73, 0x5f, 0x73, 0x77, 0x65
        /*0026*/ 	.byte	0x65, 0x70, 0x5f, 0x73, 0x72, 0x63, 0x2f, 0x69, 0x6e, 0x63, 0x6c, 0x75, 0x64, 0x65, 0x2f, 0x63
        /*0036*/ 	.byte	0x75, 0x74, 0x65, 0x2f, 0x70, 0x6f, 0x69, 0x6e, 0x74, 0x65, 0x72, 0x5f, 0x66, 0x6c, 0x61, 0x67
        /*0046*/ 	.byte	0x67, 0x65, 0x64, 0x2e, 0x68, 0x70, 0x70, 0x00
	.type		$str$26,@object
	.size		$str$26,($str$25 - $str$26)
$str$26:
        /*004e*/ 	.byte	0x2f, 0x74, 0x6d, 0x70, 0x2f, 0x63, 0x75, 0x74, 0x6c, 0x61, 0x73, 0x73, 0x5f, 0x73, 0x77, 0x65
        /*005e*/ 	.byte	0x65, 0x70, 0x5f, 0x73, 0x72, 0x63, 0x2f, 0x69, 0x6e, 0x63, 0x6c, 0x75, 0x64, 0x65, 0x2f, 0x63
        /*006e*/ 	.byte	0x75, 0x74, 0x65, 0x2f, 0x61, 0x74, 0x6f, 0x6d, 0x2f, 0x63, 0x6f, 0x70, 0x79, 0x5f, 0x74, 0x72
        /*007e*/ 	.byte	0x61, 0x69, 0x74, 0x73, 0x5f, 0x73, 0x6d, 0x31, 0x30, 0x30, 0x2e, 0x68, 0x70, 0x70, 0x00
	.type		$str$25,@object
	.size		$str$25,(__unnamed_1 - $str$25)
$str$25:
        /*008d*/ 	.byte	0x28, 0x28, 0x75, 0x69, 0x6e, 0x74, 0x33, 0x32, 0x5f, 0x74, 0x28, 0x74, 0x68, 0x72, 0x65, 0x61
        /*009d*/ 	.byte	0x64, 0x49, 0x64, 0x78, 0x2e, 0x78, 0x29, 0x20, 0x2f, 0x20, 0x33, 0x32, 0x29, 0x20, 0x25, 0x20
        /*00ad*/ 	.byte	0x34, 0x29, 0x20, 0x3d, 0x3d, 0x20, 0x28, 0x28, 0x28, 0x74, 0x6d, 0x65, 0x6d, 0x5f, 0x61, 0x64
        /*00bd*/ 	.byte	0x64, 0x72, 0x20, 0x3e, 0x3e, 0x20, 0x31, 0x36, 0x29, 0x20, 0x2f, 0x20, 0x33, 0x32, 0x29, 0x20
        /*00cd*/ 	.byte	0x25, 0x20, 0x34, 0x29, 0x00
	.type		__unnamed_1,@object
	.size		__unnamed_1,(__unnamed_2 - __unnamed_1)
__unnamed_1:
        /*00d2*/ 	.byte	0x61, 0x75, 0x74, 0x6f, 0x20, 0x63, 0x75, 0x74, 0x65, 0x3a, 0x3a, 0x61, 0x73, 0x5f, 0x70, 0x6f
        /* <DEDUP_REMOVED lines=24> */
        /*0262*/ 	.byte	0x3c, 0x34, 0x30, 0x39, 0x36, 0x3e, 0x3e, 0x3e, 0x3e, 0x5d, 0x00
	.type		__unnamed_2,@object
	.size		__unnamed_2,(__unnamed_3 - __unnamed_2)
__unnamed_2:
        /* <DEDUP_REMOVED lines=26> */
	.type		__unnamed_3,@object
	.size		__unnamed_3,(.L_3 - __unnamed_3)
__unnamed_3:
        /* <DEDUP_REMOVED lines=40> */
        /*0688*/ 	.byte	0x74, 0x65, 0x3a, 0x3a, 0x43, 0x3c, 0x30, 0x3e, 0x3e, 0x3e, 0x3e, 0x5d, 0x00
.L_3:


//--------------------- .nv.shared._ZN7cutlass13device_kernelINS_4gemm6kernel13GemmUniversalIN4cute5tupleIJiiiiEEENS1_10collective13CollectiveMmaINS1_35MainloopSm100TmaUmmaWarpSpecializedILi3ELi2ELi4ENS5_IJNS4_1CILi2EEESB_NSA_ILi1EEEEEEEENS5_IJNSA_ILi64EEENSA_ILi256EEESF_EEENS_12float_e5m2_tENS5_IJlSC_lEEESI_SJ_NS4_8TiledMMAINS4_8MMA_AtomIJNS4_10MMA_TraitsINS4_19SM100_MMA_F8F6F4_SSEJSI_SI_fSF_SG_NS4_17integral_constantINS4_4UMMA5MajorELSQ_0EEESR_NSO_INSP_7ScaleInELSS_0EEEST_EEEEEENS4_6LayoutINS5_IJSC_SC_SC_EEENS5_IJNSA_ILi0EEESY_SY_EEEEENS5_IJNS4_10UnderscoreES11_S11_EEEEENS4_23SM90_TMA_LOAD_MULTICASTENS4_14ComposedLayoutINS4_7SwizzleILi2ELi4ELi3EEENS4_18smem_ptr_flag_bitsILi8EEENSW_INS5_IJNSA_ILi8EEESF_EEENS5_IJSF_SC_EEEEEEEvNS4_8identityES14_S1E_vS1F_EENS_8epilogue10collective18CollectiveEpilogueINS1H_23Sm100TmaWarpSpecializedILi4ELi2ELi32ELb0ELb0EEEJSH_NS5_IJNSW_ISF_SC_EES1M_EEESI_SJ_SI_SJ_NS1H_6fusion15FusionCallbacksIS1L_NS1O_17LinearCombinationISI_fSI_fLNS_15FloatRoundStyleE2EEESH_S1N_JEEENS4_5SM1004TMEM4LOAD26SM100_TMEM_LOAD_16dp32b32xENS4_13SM90_TMA_LOADES1E_NS4_39AutoVectorizingCopyWithAssumedAlignmentILi128EEENS4_14SM90_TMA_STOREES1E_S20_S20_EEEvvEEEEvNT_6ParamsE --------------------------
	.section	.nv.shared._ZN7cutlass13device_kernelINS_4gemm6kernel13GemmUniversalIN4cute5tupleIJiiiiEEENS1_10collective13CollectiveMmaINS1_35MainloopSm100TmaUmmaWarpSpecializedILi3ELi2ELi4ENS5_IJNS4_1CILi2EEESB_NSA_ILi1EEEEEEEENS5_IJNSA_ILi64EEENSA_ILi256EEESF_EEENS_12float_e5m2_tENS5_IJlSC_lEEESI_SJ_NS4_8TiledMMAINS4_8MMA_AtomIJNS4_10MMA_TraitsINS4_19SM100_MMA_F8F6F4_SSEJSI_SI_fSF_SG_NS4_17integral_constantINS4_4UMMA5MajorELSQ_0EEESR_NSO_INSP_7ScaleInELSS_0EEEST_EEEEEENS4_6LayoutINS5_IJSC_SC_SC_EEENS5_IJNSA_ILi0EEESY_SY_EEEEENS5_IJNS4_10UnderscoreES11_S11_EEEEENS4_23SM90_TMA_LOAD_MULTICASTENS4_14ComposedLayoutINS4_7SwizzleILi2ELi4ELi3EEENS4_18smem_ptr_flag_bitsILi8EEENSW_INS5_IJNSA_ILi8EEESF_EEENS5_IJSF_SC_EEEEEEEvNS4_8identityES14_S1E_vS1F_EENS_8epilogue10collective18CollectiveEpilogueINS1H_23Sm100TmaWarpSpecializedILi4ELi2ELi32ELb0ELb0EEEJSH_NS5_IJNSW_ISF_SC_EES1M_EEESI_SJ_SI_SJ_NS1H_6fusion15FusionCallbacksIS1L_NS1O_17LinearCombinationISI_fSI_fLNS_15FloatRoundStyleE2EEESH_S1N_JEEENS4_5SM1004TMEM4LOAD26SM100_TMEM_LOAD_16dp32b32xENS4_13SM90_TMA_LOADES1E_NS4_39AutoVectorizingCopyWithAssumedAlignmentILi128EEENS4_14SM90_TMA_STOREES1E_S20_S20_EEEvvEEEEvNT_6ParamsE,"aw",@nobits
	.sectionflags	@""
	.align	16
	.zero		1024


//--------------------- .nv.shared.reserved.0     --------------------------
	.section	.nv.shared.reserved.0,"aw",@nobits
	.weak		__nv_reservedSMEM_offset_0_alias
	.size		__nv_reservedSMEM_offset_0_alias, 0, 64
	.other		__nv_reservedSMEM_offset_0_alias,@"STO_CUDA_RESERVED_SHARED STV_DEFAULT"
__nv_reservedSMEM_offset_0_alias:
	.zero		0
.nv.shared.reserved.0:
	.zero		64
	.weak		__nv_reservedSMEM_tcgen05_partition
	.type		__nv_reservedSMEM_tcgen05_partition,@object
	.size		__nv_reservedSMEM_tcgen05_partition,(.L_0 - __nv_reservedSMEM_tcgen05_partition)
__nv_reservedSMEM_tcgen05_partition:
	.zero		32
.L_0:


//--------------------- .nv.global                --------------------------
	.section	.nv.global,"aw",@nobits
.nv.global:
	.type		_ZN39_INTERNAL_b2ae81c1_4_k_cu_e41eede3_89384cute1_E,@object
	.size		_ZN39_INTERNAL_b2ae81c1_4_k_cu_e41eede3_89384cute1_E,(_ZN39_INTERNAL_b2ae81c1_4_k_cu_e41eede3_89384cuda3std3__45__cpo6cbeginE - _ZN39_INTERNAL_b2ae81c1_4_k_cu_e41eede3_89384cute1_E)
_ZN39_INTERNAL_b2ae81c1_4_k_cu_e41eede3_89384cute1_E:
	.zero		1
	.type		_ZN39_INTERNAL_b2ae81c1_4_k_cu_e41eede3_89384cuda3std3__45__cpo6cbeginE,@object
	.size		_ZN39_INTERNAL_b2ae81c1_4_k_cu_e41eede3_89384cuda3std3__45__cpo6cbeginE,(_ZN39_INTERNAL_b2ae81c1_4_k_cu_e41eede3_89384cuda3std3__48in_placeE - _ZN39_INTERNAL_b2ae81c1_4_k_cu_e41eede3_89384cuda3std3__45__cpo6cbeginE)
_ZN39_INTERNAL_b2ae81c1_4_k_cu_e41eede3_89384cuda3std3__45__cpo6cbeginE:
	.zero		1
	.type		_ZN39_INTERNAL_b2ae81c1_4_k_cu_e41eede3_89384cuda3std3__48in_placeE,@object
	.size		_ZN39_INTERNAL_b2ae81c1_4_k_cu_e41eede3_89384cuda3std3__48in_placeE,(_ZN39_INTERNAL_b2ae81c1_4_k_cu_e41eede3_89384cuda3std6ranges3__45__cpo9iter_moveE - _ZN39_INTERNAL_b2ae81c1_4_k_cu_e41eede3_89384cuda3std3__48in_placeE)
_ZN39_INTERNAL_b2ae81c1_4_k_cu_e41eede3_89384cuda3std3__48in_placeE:
	.zero		1
	.type		_ZN39_INTERNAL_b2ae81c1_4_k_cu_e41eede3_89384cuda3std6ranges3__45__cpo9iter_moveE,@object
	.size		_ZN39_INTERNAL_b2ae81c1_4_k_cu_e41eede3_89384cuda3std6ranges3__45__cpo9iter_moveE,(_ZN39_INTERNAL_b2ae81c1_4_k_cu_e41eede3_89384cuda3std3__45__cpo5beginE - _ZN39_INTERNAL_b2ae81c1_4_k_cu_e41eede3_89384cuda3std6ranges3__45__cpo9iter_moveE)
_ZN39_INTERNAL_b2ae81c1_4_k_cu_e41eede3_89384cuda3std6ranges3__45__cpo9iter_moveE:
	.zero		1
	.type		_ZN39_INTERNAL_b2ae81c1_4_k_cu_e41eede3_89384cuda3std3__45__cpo5beginE,@object
	.size		_ZN39_INTERNAL_b2ae81c1_4_k_cu_e41eede3_89384cuda3std3__45__cpo5beginE,(_ZN39_INTERNAL_b2ae81c1_4_k_cu_e41eede3_89384cuda3std3__441_GLOBAL__N__b2ae81c1_4_k_cu_e41eede3_89386ignoreE - _ZN39_INTERNAL_b2ae81c1_4_k_cu_e41eede3_89384cuda3std3__45__cpo5beginE)
_ZN39_INTERNAL_b2ae81c1_4_k_cu_e41eede3_89384cuda3std3__45__cpo5beginE:
	.zero		1
	.type		_ZN39_INTERNAL_b2ae81c1_4_k_cu_e41eede3_89384cuda3std3__441_GLOBAL__N__b2ae81c1_4_k_cu_e41eede3_89386ignoreE,@object
	.size		_ZN39_INTERNAL_b2ae81c1_4_k_cu_e41eede3_89384cuda3std3__441_GLOBAL__N__b2ae81c1_4_k_cu_e41eede3_89386ignoreE,(_ZN39_INTERNAL_b2ae81c1_4_k_cu_e41eede3_89384cute7productE - _ZN39_INTERNAL_b2ae81c1_4_k_cu_e41eede3_89384cuda3std3__441_GLOBAL__N__b2ae81c1_4_k_cu_e41eede3_89386ignoreE)
_ZN39_INTERNAL_b2ae81c1_4_k_cu_e41eede3_89384cuda3std3__441_GLOBAL__N__b2ae81c1_4_k_cu_e41eede3_89386ignoreE:
	.zero		1
	.type		_ZN39_INTERNAL_b2ae81c1_4_k_cu_e41eede3_89384cute7productE,@object
	.size		_ZN39_INTERNAL_b2ae81c1_4_k_cu_e41eede3_89384cute7productE,(_ZN39_INTERNAL_b2ae81c1_4_k_cu_e41eede3_89384cuda3std3__45__cpo3endE - _ZN39_INTERNAL_b2ae81c1_4_k_cu_e41eede3_89384cute7productE)
_ZN39_INTERNAL_b2ae81c1_4_k_cu_e41eede3_89384cute7productE:
	.zero		1
	.type		_ZN39_INTERNAL_b2ae81c1_4_k_cu_e41eede3_89384cuda3std3__45__cpo3endE,@object
	.size		_ZN39_INTERNAL_b2ae81c1_4_k_cu_e41eede3_89384cuda3std3__45__cpo3endE,(_ZN39_INTERNAL_b2ae81c1_4_k_cu_e41eede3_89384cuda3std3__419piecewise_constructE - _ZN39_INTERNAL_b2ae81c1_4_k_cu_e41eede3_89384cuda3std3__45__cpo3endE)
_ZN39_INTERNAL_b2ae81c1_4_k_cu_e41eede3_89384cuda3std3__45__cpo3endE:
	.zero		1
	.type		_ZN39_INTERNAL_b2ae81c1_4_k_cu_e41eede3_89384cuda3std3__419piecewise_constructE,@object
	.size		_ZN39_INTERNAL_b2ae81c1_4_k_cu_e41eede3_89384cuda3std3__419piecewise_constructE,(_ZN39_INTERNAL_b2ae81c1_4_k_cu_e41eede3_89384cuda3std3__45__cpo4cendE - _ZN39_INTERNAL_b2ae81c1_4_k_cu_e41eede3_89384cuda3std3__419piecewise_constructE)
_ZN39_INTERNAL_b2ae81c1_4_k_cu_e41eede3_89384cuda3std3__419piecewise_constructE:
	.zero		1
	.type		_ZN39_INTERNAL_b2ae81c1_4_k_cu_e41eede3_89384cuda3std3__45__cpo4cendE,@object
	.size		_ZN39_INTERNAL_b2ae81c1_4_k_cu_e41eede3_89384cuda3std3__45__cpo4cendE,(_ZN39_INTERNAL_b2ae81c1_4_k_cu_e41eede3_89384cuda3std6ranges3__45__cpo4swapE - _ZN39_INTERNAL_b2ae81c1_4_k_cu_e41eede3_89384cuda3std3__45__cpo4cendE)
_ZN39_INTERNAL_b2ae81c1_4_k_cu_e41eede3_89384cuda3std3__45__cpo4cendE:
	.zero		1
	.type		_ZN39_INTERNAL_b2ae81c1_4_k_cu_e41eede3_89384cuda3std6ranges3__45__cpo4swapE,@object
	.size		_ZN39_INTERNAL_b2ae81c1_4_k_cu_e41eede3_89384cuda3std6ranges3__45__cpo4swapE,(.L_11 - _ZN39_INTERNAL_b2ae81c1_4_k_cu_e41eede3_89384cuda3std6ranges3__45__cpo4swapE)
_ZN39_INTERNAL_b2ae81c1_4_k_cu_e41eede3_89384cuda3std6ranges3__45__cpo4swapE:
	.zero		1
.L_11:


//--------------------- .nv.constant0._ZN7cutlass13device_kernelINS_4gemm6kernel13GemmUniversalIN4cute5tupleIJiiiiEEENS1_10collective13CollectiveMmaINS1_35MainloopSm100TmaUmmaWarpSpecializedILi3ELi2ELi4ENS5_IJNS4_1CILi2EEESB_NSA_ILi1EEEEEEEENS5_IJNSA_ILi64EEENSA_ILi256EEESF_EEENS_12float_e5m2_tENS5_IJlSC_lEEESI_SJ_NS4_8TiledMMAINS4_8MMA_AtomIJNS4_10MMA_TraitsINS4_19SM100_MMA_F8F6F4_SSEJSI_SI_fSF_SG_NS4_17integral_constantINS4_4UMMA5MajorELSQ_0EEESR_NSO_INSP_7ScaleInELSS_0EEEST_EEEEEENS4_6LayoutINS5_IJSC_SC_SC_EEENS5_IJNSA_ILi0EEESY_SY_EEEEENS5_IJNS4_10UnderscoreES11_S11_EEEEENS4_23SM90_TMA_LOAD_MULTICASTENS4_14ComposedLayoutINS4_7SwizzleILi2ELi4ELi3EEENS4_18smem_ptr_flag_bitsILi8EEENSW_INS5_IJNSA_ILi8EEESF_EEENS5_IJSF_SC_EEEEEEEvNS4_8identityES14_S1E_vS1F_EENS_8epilogue10collective18CollectiveEpilogueINS1H_23Sm100TmaWarpSpecializedILi4ELi2ELi32ELb0ELb0EEEJSH_NS5_IJNSW_ISF_SC_EES1M_EEESI_SJ_SI_SJ_NS1H_6fusion15FusionCallbacksIS1L_NS1O_17LinearCombinationISI_fSI_fLNS_15FloatRoundStyleE2EEESH_S1N_JEEENS4_5SM1004TMEM4LOAD26SM100_TMEM_LOAD_16dp32b32xENS4_13SM90_TMA_LOADES1E_NS4_39AutoVectorizingCopyWithAssumedAlignmentILi128EEENS4_14SM90_TMA_STOREES1E_S20_S20_EEEvvEEEEvNT_6ParamsE --------------------------
	.section	.nv.constant0._ZN7cutlass13device_kernelINS_4gemm6kernel13GemmUniversalIN4cute5tupleIJiiiiEEENS1_10collective13CollectiveMmaINS1_35MainloopSm100TmaUmmaWarpSpecializedILi3ELi2ELi4ENS5_IJNS4_1CILi2EEESB_NSA_ILi1EEEEEEEENS5_IJNSA_ILi64EEENSA_ILi256EEESF_EEENS_12float_e5m2_tENS5_IJlSC_lEEESI_SJ_NS4_8TiledMMAINS4_8MMA_AtomIJNS4_10MMA_TraitsINS4_19SM100_MMA_F8F6F4_SSEJSI_SI_fSF_SG_NS4_17integral_constantINS4_4UMMA5MajorELSQ_0EEESR_NSO_INSP_7ScaleInELSS_0EEEST_EEEEEENS4_6LayoutINS5_IJSC_SC_SC_EEENS5_IJNSA_ILi0EEESY_SY_EEEEENS5_IJNS4_10UnderscoreES11_S11_EEEEENS4_23SM90_TMA_LOAD_MULTICASTENS4_14ComposedLayoutINS4_7SwizzleILi2ELi4ELi3EEENS4_18smem_ptr_flag_bitsILi8EEENSW_INS5_IJNSA_ILi8EEESF_EEENS5_IJSF_SC_EEEEEEEvNS4_8identityES14_S1E_vS1F_EENS_8epilogue10collective18CollectiveEpilogueINS1H_23Sm100TmaWarpSpecializedILi4ELi2ELi32ELb0ELb0EEEJSH_NS5_IJNSW_ISF_SC_EES1M_EEESI_SJ_SI_SJ_NS1H_6fusion15FusionCallbacksIS1L_NS1O_17LinearCombinationISI_fSI_fLNS_15FloatRoundStyleE2EEESH_S1N_JEEENS4_5SM1004TMEM4LOAD26SM100_TMEM_LOAD_16dp32b32xENS4_13SM90_TMA_LOADES1E_NS4_39AutoVectorizingCopyWithAssumedAlignmentILi128EEENS4_14SM90_TMA_STOREES1E_S20_S20_EEEvvEEEEvNT_6ParamsE,"a",@progbits
	.sectionflags	@""
	.align	4
.nv.constant0._ZN7cutlass13device_kernelINS_4gemm6kernel13GemmUniversalIN4cute5tupleIJiiiiEEENS1_10collective13CollectiveMmaINS1_35MainloopSm100TmaUmmaWarpSpecializedILi3ELi2ELi4ENS5_IJNS4_1CILi2EEESB_NSA_ILi1EEEEEEEENS5_IJNSA_ILi64EEENSA_ILi256EEESF_EEENS_12float_e5m2_tENS5_IJlSC_lEEESI_SJ_NS4_8TiledMMAINS4_8MMA_AtomIJNS4_10MMA_TraitsINS4_19SM100_MMA_F8F6F4_SSEJSI_SI_fSF_SG_NS4_17integral_constantINS4_4UMMA5MajorELSQ_0EEESR_NSO_INSP_7ScaleInELSS_0EEEST_EEEEEENS4_6LayoutINS5_IJSC_SC_SC_EEENS5_IJNSA_ILi0EEESY_SY_EEEEENS5_IJNS4_10UnderscoreES11_S11_EEEEENS4_23SM90_TMA_LOAD_MULTICASTENS4_14ComposedLayoutINS4_7SwizzleILi2ELi4ELi3EEENS4_18smem_ptr_flag_bitsILi8EEENSW_INS5_IJNSA_ILi8EEESF_EEENS5_IJSF_SC_EEEEEEEvNS4_8identityES14_S1E_vS1F_EENS_8epilogue10collective18CollectiveEpilogueINS1H_23Sm100TmaWarpSpecializedILi4ELi2ELi32ELb0ELb0EEEJSH_NS5_IJNSW_ISF_SC_EES1M_EEESI_SJ_SI_SJ_NS1H_6fusion15FusionCallbacksIS1L_NS1O_17LinearCombinationISI_fSI_fLNS_15FloatRoundStyleE2EEESH_S1N_JEEENS4_5SM1004TMEM4LOAD26SM100_TMEM_LOAD_16dp32b32xENS4_13SM90_TMA_LOADES1E_NS4_39AutoVectorizingCopyWithAssumedAlignmentILi128EEENS4_14SM90_TMA_STOREES1E_S20_S20_EEEvvEEEEvNT_6ParamsE:
	.zero		2944


//--------------------- SYMBOLS --------------------------

	.type		.nv.reservedSmem.offset0,@object
	.size		.nv.reservedSmem.offset0,0x4
	.type		.nv.reservedSmem.cap,@object
	.size		.nv.reservedSmem.cap,0x4
	.type		__assertfail,@function
